def attn_fwd(
    Q,
    K,
    V,
    Out,
    Lse,
    sm_scale,
    stride_qz,
    stride_qh,
    stride_qm,
    stride_qk,
    stride_kz,
    stride_kh,
    stride_kn,
    stride_kk,
    stride_vz,
    stride_vh,
    stride_vn,
    stride_vk,
    stride_oz,
    stride_oh,
    stride_om,
    stride_ok,
    seqlen_q,
    seqlen_k,
    BLOCK_M: tl.constexpr,
    BLOCK_N: tl.constexpr,
    HEAD_DIM: tl.constexpr,
    CAUSAL: tl.constexpr,
):
    start_m = tl.program_id(0)
    off_hz = tl.program_id(1)
    q_off = off_hz * stride_qh
    k_off = off_hz * stride_kh
    v_off = off_hz * stride_vh
    offs_m = start_m * BLOCK_M + tl.arange(0, BLOCK_M)
    offs_d = tl.arange(0, HEAD_DIM)
    offs_n = tl.arange(0, BLOCK_N)
    q_ptrs = Q + q_off + offs_m[:, None] * stride_qm + offs_d[None, :] * stride_qk
    k_ptrs = K + k_off + offs_d[:, None] * stride_kk + offs_n[None, :] * stride_kn
    v_ptrs = V + v_off + offs_n[:, None] * stride_vn + offs_d[None, :] * stride_vk
    m_i = tl.full([BLOCK_M], float("-inf"), dtype=tl.float32)
    l_i = tl.zeros([BLOCK_M], dtype=tl.float32) + 1.0
    acc = tl.zeros([BLOCK_M, HEAD_DIM], dtype=tl.float32)
    q = tl.load(q_ptrs)
    acc, l_i, m_i = _attn_fwd_inner(
        acc,
        l_i,
        m_i,
        q,
        k_ptrs,
        v_ptrs,
        sm_scale,
        stride_kn,
        stride_vn,
        start_m,
        seqlen_k,
        BLOCK_M,
        BLOCK_N,
        HEAD_DIM,
        CAUSAL,
    )
    acc = acc / l_i[:, None]
    lse = m_i + tl.math.log2(l_i) / 1.4426950408889634
    o_ptrs = (
        Out
        + off_hz * stride_oh
        + offs_m[:, None] * stride_om
        + offs_d[None, :] * stride_ok
    )
    tl.store(o_ptrs, acc.to(Out.dtype.element_ty))
    tl.store(Lse + off_hz * seqlen_q + offs_m, lse)

# config = {"BLOCK_M": 64, "BLOCK_N": 32, "HEAD_DIM": 16, "arch": "sm_100", "causal": true, "dtype": "fp16", "num_stages": 2, "num_warps": 4}
# arch = sm_100


// ===== COMPILED SASS (sm_100a) =====

	.target	sm_100a

	.elftype	@"ET_EXEC"


//--------------------- .note.nv.tkinfo           --------------------------
	.section	.note.nv.tkinfo,"",@"SHT_NOTE"
	.sectionflags	@"SHF_NOTE_NV_TKINFO"
	.tkinfo
        /*0018*/ 	.word	0x00000081
        /*0030*/ 	.string	""
        /*0030*/ 	.string	"ptxas-blackwell"
        /*0030*/ 	.string	"Cuda compilation tools, release 12.9, V12.9.86"
        /*0030*/ 	.string	"Build cuda_12.9.r12.9/compiler.36037853_0"
        /*0030*/ 	.string	"-v  -suppress-debug-info  -lineinfo  -arch sm_100a "



//--------------------- .note.nv.cuver            --------------------------
	.section	.note.nv.cuver,"",@"SHT_NOTE"
	.sectionflags	@"SHF_NOTE_NV_CUVER"
        /*0018*/ 	.short	0x0001
        /*001a*/ 	.short	0x0064
        /*001c*/ 	.short	0x0001
        /*001e*/ 	.short	0x0000
        /*0020*/ 	.short	0x0001
        /*0022*/ 	.short	0x0000


//--------------------- .nv.info                  --------------------------
	.section	.nv.info,"",@"SHT_CUDA_INFO"
	.align	4


	//----- nvinfo : EIATTR_REGCOUNT
	.align		4
        /*0000*/ 	.byte	0x04, 0x2f
        /*0002*/ 	.short	(.L_5 - .L_4)
	.align		4
.L_4:
        /*0004*/ 	.word	index@(attn_fwd)
        /*0008*/ 	.word	0x00000038


	//----- nvinfo : EIATTR_FRAME_SIZE
	.align		4
.L_5:
        /*000c*/ 	.byte	0x04, 0x11
        /*000e*/ 	.short	(.L_7 - .L_6)
	.align		4
.L_6:
        /*0010*/ 	.word	index@($__internal_2_$__cuda_sm10x_tcgen05_guardrail_trap_unallocated_columns_being_dealloced)
        /*0014*/ 	.word	0x00000000


	//----- nvinfo : EIATTR_FRAME_SIZE
	.align		4
.L_7:
        /*0018*/ 	.byte	0x04, 0x11
        /*001a*/ 	.short	(.L_9 - .L_8)
	.align		4
.L_8:
        /*001c*/ 	.word	index@($__internal_1_$__cuda_sm10x_tcgen05_guardrail_trap_phase_invalid_during_alloc)
        /*0020*/ 	.word	0x00000000


	//----- nvinfo : EIATTR_FRAME_SIZE
	.align		4
.L_9:
        /*0024*/ 	.byte	0x04, 0x11
        /*0026*/ 	.short	(.L_11 - .L_10)
	.align		4
.L_10:
        /*0028*/ 	.word	index@($__internal_0_$__cuda_sm10x_tcgen05_guardrail_trap_col_being_dealloced_not_returned_by_alloc)
        /*002c*/ 	.word	0x00000000


	//----- nvinfo : EIATTR_FRAME_SIZE
	.align		4
.L_11:
        /*0030*/ 	.byte	0x04, 0x11
        /*0032*/ 	.short	(.L_13 - .L_12)
	.align		4
.L_12:
        /*0034*/ 	.word	index@(attn_fwd)
        /*0038*/ 	.word	0x00000000


	//----- nvinfo : EIATTR_MIN_STACK_SIZE
	.align		4
.L_13:
        /*003c*/ 	.byte	0x04, 0x12
        /*003e*/ 	.short	(.L_15 - .L_14)
	.align		4
.L_14:
        /*0040*/ 	.word	index@(attn_fwd)
        /*0044*/ 	.word	0x00000000
.L_15:


//--------------------- .nv.info.attn_fwd         --------------------------
	.section	.nv.info.attn_fwd,"",@"SHT_CUDA_INFO"
	.sectionflags	@""
	.align	4


	//----- nvinfo : EIATTR_CUDA_API_VERSION
	.align		4
        /*0000*/ 	.byte	0x04, 0x37
        /*0002*/ 	.short	(.L_17 - .L_16)
.L_16:
        /*0004*/ 	.word	0x00000081


	//----- nvinfo : EIATTR_KPARAM_INFO
	.align		4
.L_17:
        /*0008*/ 	.byte	0x04, 0x17
        /*000a*/ 	.short	(.L_19 - .L_18)
.L_18:
        /*000c*/ 	.word	0x00000000
        /*0010*/ 	.short	0x0019
        /*0012*/ 	.short	0x0080
        /*0014*/ 	.byte	0x00, 0xf4, 0x21, 0x00


	//----- nvinfo : EIATTR_KPARAM_INFO
	.align		4
.L_19:
        /*0018*/ 	.byte	0x04, 0x17
        /*001a*/ 	.short	(.L_21 - .L_20)
.L_20:
        /*001c*/ 	.word	0x00000000
        /*0020*/ 	.short	0x0018
        /*0022*/ 	.short	0x0078
        /*0024*/ 	.byte	0x00, 0xf4, 0x21, 0x00


	//----- nvinfo : EIATTR_KPARAM_INFO
	.align		4
.L_21:
        /*0028*/ 	.byte	0x04, 0x17
        /*002a*/ 	.short	(.L_23 - .L_22)
.L_22:
        /*002c*/ 	.word	0x00000000
        /*0030*/ 	.short	0x0017
        /*0032*/ 	.short	0x0070
        /*0034*/ 	.byte	0x00, 0xf0, 0x11, 0x00


	//----- nvinfo : EIATTR_KPARAM_INFO
	.align		4
.L_23:
        /*0038*/ 	.byte	0x04, 0x17
        /*003a*/ 	.short	(.L_25 - .L_24)
.L_24:
        /*003c*/ 	.word	0x00000000
        /*0040*/ 	.short	0x0016
        /*0042*/ 	.short	0x006c
        /*0044*/ 	.byte	0x00, 0xf0, 0x11, 0x00


	//----- nvinfo : EIATTR_KPARAM_INFO
	.align		4
.L_25:
        /*0048*/ 	.byte	0x04, 0x17
        /*004a*/ 	.short	(.L_27 - .L_26)
.L_26:
        /*004c*/ 	.word	0x00000000
        /*0050*/ 	.short	0x0015
        /*0052*/ 	.short	0x0068
        /*0054*/ 	.byte	0x00, 0xf0, 0x11, 0x00


	//----- nvinfo : EIATTR_KPARAM_INFO
	.align		4
.L_27:
        /*0058*/ 	.byte	0x04, 0x17
        /*005a*/ 	.short	(.L_29 - .L_28)
.L_28:
        /*005c*/ 	.word	0x00000000
        /*0060*/ 	.short	0x0014
        /*0062*/ 	.short	0x0064
        /*0064*/ 	.byte	0x00, 0xf0, 0x11, 0x00


	//----- nvinfo : EIATTR_KPARAM_INFO
	.align		4
.L_29:
        /*0068*/ 	.byte	0x04, 0x17
        /*006a*/ 	.short	(.L_31 - .L_30)
.L_30:
        /*006c*/ 	.word	0x00000000
        /*0070*/ 	.short	0x0013
        /*0072*/ 	.short	0x0060
        /*0074*/ 	.byte	0x00, 0xf0, 0x11, 0x00


	//----- nvinfo : EIATTR_KPARAM_INFO
	.align		4
.L_31:
        /*0078*/ 	.byte	0x04, 0x17
        /*007a*/ 	.short	(.L_33 - .L_32)
.L_32:
        /*007c*/ 	.word	0x00000000
        /*0080*/ 	.short	0x0012
        /*0082*/ 	.short	0x005c
        /*0084*/ 	.byte	0x00, 0xf0, 0x11, 0x00


	//----- nvinfo : EIATTR_KPARAM_INFO
	.align		4
.L_33:
        /*0088*/ 	.byte	0x04, 0x17
        /*008a*/ 	.short	(.L_35 - .L_34)
.L_34:
        /*008c*/ 	.word	0x00000000
        /*0090*/ 	.short	0x0011
        /*0092*/ 	.short	0x0058
        /*0094*/ 	.byte	0x00, 0xf0, 0x11, 0x00


	//----- nvinfo : EIATTR_KPARAM_INFO
	.align		4
.L_35:
        /*0098*/ 	.byte	0x04, 0x17
        /*009a*/ 	.short	(.L_37 - .L_36)
.L_36:
        /*009c*/ 	.word	0x00000000
        /*00a0*/ 	.short	0x0010
        /*00a2*/ 	.short	0x0054
        /*00a4*/ 	.byte	0x00, 0xf0, 0x11, 0x00


	//----- nvinfo : EIATTR_KPARAM_INFO
	.align		4
.L_37:
        /*00a8*/ 	.byte	0x04, 0x17
        /*00aa*/ 	.short	(.L_39 - .L_38)
.L_38:
        /*00ac*/ 	.word	0x00000000
        /*00b0*/ 	.short	0x000f
        /*00b2*/ 	.short	0x0050
        /*00b4*/ 	.byte	0x00, 0xf0, 0x11, 0x00


	//----- nvinfo : EIATTR_KPARAM_INFO
	.align		4
.L_39:
        /*00b8*/ 	.byte	0x04, 0x17
        /*00ba*/ 	.short	(.L_41 - .L_40)
.L_40:
        /*00bc*/ 	.word	0x00000000
        /*00c0*/ 	.short	0x000e
        /*00c2*/ 	.short	0x004c
        /*00c4*/ 	.byte	0x00, 0xf0, 0x11, 0x00


	//----- nvinfo : EIATTR_KPARAM_INFO
	.align		4
.L_41:
        /*00c8*/ 	.byte	0x04, 0x17
        /*00ca*/ 	.short	(.L_43 - .L_42)
.L_42:
        /*00cc*/ 	.word	0x00000000
        /*00d0*/ 	.short	0x000d
        /*00d2*/ 	.short	0x0048
        /*00d4*/ 	.byte	0x00, 0xf0, 0x11, 0x00


	//----- nvinfo : EIATTR_KPARAM_INFO
	.align		4
.L_43:
        /*00d8*/ 	.byte	0x04, 0x17
        /*00da*/ 	.short	(.L_45 - .L_44)
.L_44:
        /*00dc*/ 	.word	0x00000000
        /*00e0*/ 	.short	0x000c
        /*00e2*/ 	.short	0x0044
        /*00e4*/ 	.byte	0x00, 0xf0, 0x11, 0x00


	//----- nvinfo : EIATTR_KPARAM_INFO
	.align		4
.L_45:
        /*00e8*/ 	.byte	0x04, 0x17
        /*00ea*/ 	.short	(.L_47 - .L_46)
.L_46:
        /*00ec*/ 	.word	0x00000000
        /*00f0*/ 	.short	0x000b
        /*00f2*/ 	.short	0x0040
        /*00f4*/ 	.byte	0x00, 0xf0, 0x11, 0x00


	//----- nvinfo : EIATTR_KPARAM_INFO
	.align		4
.L_47:
        /*00f8*/ 	.byte	0x04, 0x17
        /*00fa*/ 	.short	(.L_49 - .L_48)
.L_48:
        /*00fc*/ 	.word	0x00000000
        /*0100*/ 	.short	0x000a
        /*0102*/ 	.short	0x003c
        /*0104*/ 	.byte	0x00, 0xf0, 0x11, 0x00


	//----- nvinfo : EIATTR_KPARAM_INFO
	.align		4
.L_49:
        /*0108*/ 	.byte	0x04, 0x17
        /*010a*/ 	.short	(.L_51 - .L_50)
.L_50:
        /*010c*/ 	.word	0x00000000
        /*0110*/ 	.short	0x0009
        /*0112*/ 	.short	0x0038
        /*0114*/ 	.byte	0x00, 0xf0, 0x11, 0x00


	//----- nvinfo : EIATTR_KPARAM_INFO
	.align		4
.L_51:
        /*0118*/ 	.byte	0x04, 0x17
        /*011a*/ 	.short	(.L_53 - .L_52)
.L_52:
        /*011c*/ 	.word	0x00000000
        /*0120*/ 	.short	0x0008
        /*0122*/ 	.short	0x0034
        /*0124*/ 	.byte	0x00, 0xf0, 0x11, 0x00


	//----- nvinfo : EIATTR_KPARAM_INFO
	.align		4
.L_53:
        /*0128*/ 	.byte	0x04, 0x17
        /*012a*/ 	.short	(.L_55 - .L_54)
.L_54:
        /*012c*/ 	.word	0x00000000
        /*0130*/ 	.short	0x0007
        /*0132*/ 	.short	0x0030
        /*0134*/ 	.byte	0x00, 0xf0, 0x11, 0x00


	//----- nvinfo : EIATTR_KPARAM_INFO
	.align		4
.L_55:
        /*0138*/ 	.byte	0x04, 0x17
        /*013a*/ 	.short	(.L_57 - .L_56)
.L_56:
        /*013c*/ 	.word	0x00000000
        /*0140*/ 	.short	0x0006
        /*0142*/ 	.short	0x002c
        /*0144*/ 	.byte	0x00, 0xf0, 0x11, 0x00


	//----- nvinfo : EIATTR_KPARAM_INFO
	.align		4
.L_57:
        /*0148*/ 	.byte	0x04, 0x17
        /*014a*/ 	.short	(.L_59 - .L_58)
.L_58:
        /*014c*/ 	.word	0x00000000
        /*0150*/ 	.short	0x0005
        /*0152*/ 	.short	0x0028
        /*0154*/ 	.byte	0x00, 0xf0, 0x11, 0x00


	//----- nvinfo : EIATTR_KPARAM_INFO
	.align		4
.L_59:
        /*0158*/ 	.byte	0x04, 0x17
        /*015a*/ 	.short	(.L_61 - .L_60)
.L_60:
        /*015c*/ 	.word	0x00000000
        /*0160*/ 	.short	0x0004
        /*0162*/ 	.short	0x0020
        /*0164*/ 	.byte	0x00, 0xf4, 0x21, 0x00


	//----- nvinfo : EIATTR_KPARAM_INFO
	.align		4
.L_61:
        /*0168*/ 	.byte	0x04, 0x17
        /*016a*/ 	.short	(.L_63 - .L_62)
.L_62:
        /*016c*/ 	.word	0x00000000
        /*0170*/ 	.short	0x0003
        /*0172*/ 	.short	0x0018
        /*0174*/ 	.byte	0x00, 0xf4, 0x21, 0x00


	//----- nvinfo : EIATTR_KPARAM_INFO
	.align		4
.L_63:
        /*0178*/ 	.byte	0x04, 0x17
        /*017a*/ 	.short	(.L_65 - .L_64)
.L_64:
        /*017c*/ 	.word	0x00000000
        /*0180*/ 	.short	0x0002
        /*0182*/ 	.short	0x0010
        /*0184*/ 	.byte	0x00, 0xf4, 0x21, 0x00


	//----- nvinfo : EIATTR_KPARAM_INFO
	.align		4
.L_65:
        /*0188*/ 	.byte	0x04, 0x17
        /*018a*/ 	.short	(.L_67 - .L_66)
.L_66:
        /*018c*/ 	.word	0x00000000
        /*0190*/ 	.short	0x0001
        /*0192*/ 	.short	0x0008
        /*0194*/ 	.byte	0x00, 0xf4, 0x21, 0x00


	//----- nvinfo : EIATTR_KPARAM_INFO
	.align		4
.L_67:
        /*0198*/ 	.byte	0x04, 0x17
        /*019a*/ 	.short	(.L_69 - .L_68)
.L_68:
        /*019c*/ 	.word	0x00000000
        /*01a0*/ 	.short	0x0000
        /*01a2*/ 	.short	0x0000
        /*01a4*/ 	.byte	0x00, 0xf4, 0x21, 0x00


	//----- nvinfo : EIATTR_AT_ENTRY_FRAGMENTS
	.align		4
.L_69:
        /*01a8*/ 	.byte	0x04, 0x4f
        /*01aa*/ 	.short	(.L_71 - .L_70)


	//   ....[0]....
.L_70:
        /*01ac*/ 	.word	0x00000004


	//----- nvinfo : EIATTR_RESERVED_SMEM_USED
	.align		4
.L_71:
        /*01b0*/ 	.byte	0x01, 0x41
	.zero		2


	//----- nvinfo : EIATTR_SPARSE_MMA_MASK
	.align		4
        /*01b4*/ 	.byte	0x03, 0x50
        /*01b6*/ 	.short	0x0000


	//----- nvinfo : EIATTR_TCGEN05_1CTA_USED
	.align		4
        /*01b8*/ 	.byte	0x01, 0x51
	.zero		2


	//----- nvinfo : EIATTR_MAXREG_COUNT
	.align		4
        /*01bc*/ 	.byte	0x03, 0x1b
        /*01be*/ 	.short	0x00ff


	//----- nvinfo : EIATTR_NUM_BARRIERS
	.align		4
        /*01c0*/ 	.byte	0x02, 0x4c
        /*01c2*/ 	.byte	0x01
	.zero		1


	//----- nvinfo : EIATTR_INT_WARP_WIDE_INSTR_OFFSETS
	.align		4
        /*01c4*/ 	.byte	0x04, 0x31
        /*01c6*/ 	.short	(.L_73 - .L_72)


	//   ....[0]....
.L_72:
        /*01c8*/ 	.word	0x00000920


	//   ....[1]....
        /*01cc*/ 	.word	0x00000960


	//   ....[2]....
        /*01d0*/ 	.word	0x00000cd0


	//   ....[3]....
        /*01d4*/ 	.word	0x00000d50


	//   ....[4]....
        /*01d8*/ 	.word	0x000020c0


	//   ....[5]....
        /*01dc*/ 	.word	0x00003f30


	//   ....[6]....
        /*01e0*/ 	.word	0x00003f80


	//----- nvinfo : EIATTR_COOP_GROUP_MASK_REGIDS
	.align		4
.L_73:
        /*01e4*/ 	.byte	0x04, 0x29
        /*01e6*/ 	.short	(.L_75 - .L_74)


	//   ....[0]....
.L_74:
        /*01e8*/ 	.word	0xffffffff


	//   ....[1]....
        /*01ec*/ 	.word	0xffffffff


	//   ....[2]....
        /*01f0*/ 	.word	0xffffffff


	//   ....[3]....
        /*01f4*/ 	.word	0xffffffff


	//   ....[4]....
        /*01f8*/ 	.word	0xffffffff


	//   ....[5]....
        /*01fc*/ 	.word	0xffffffff


	//   ....[6]....
        /*0200*/ 	.word	0xffffffff


	//   ....[7]....
        /*0204*/ 	.word	0xffffffff


	//----- nvinfo : EIATTR_COOP_GROUP_INSTR_OFFSETS
	.align		4
.L_75:
        /*0208*/ 	.byte	0x04, 0x28
        /*020a*/ 	.short	(.L_77 - .L_76)


	//   ....[0]....
.L_76:
        /*020c*/ 	.word	0x00000060


	//   ....[1]....
        /*0210*/ 	.word	0x00000310


	//   ....[2]....
        /*0214*/ 	.word	0x00001590


	//   ....[3]....
        /*0218*/ 	.word	0x00001a30


	//   ....[4]....
        /*021c*/ 	.word	0x00002980


	//   ....[5]....
        /*0220*/ 	.word	0x00002de0


	//   ....[6]....
        /*0224*/ 	.word	0x00003dd0


	//   ....[7]....
        /*0228*/ 	.word	0x00004030


	//----- nvinfo : EIATTR_VRC_CTA_INIT_COUNT
	.align		4
.L_77:
        /*022c*/ 	.byte	0x02, 0x4a
        /*022e*/ 	.byte	0x80
	.zero		1


	//----- nvinfo : EIATTR_MBARRIER_INSTR_OFFSETS
	.align		4
        /*0230*/ 	.byte	0x04, 0x39
        /*0232*/ 	.short	(.L_79 - .L_78)


	//   ....[0]....
.L_78:
        /*0234*/ 	.word	0x00000b90
        /*0238*/ 	.word	0x000000ff
        /*023c*/ 	.word	0x00001400
        /*0240*/ 	.short	0x0100
        /*0242*/ 	.byte	0x0a
	.zero		1


	//   ....[1]....
        /*0244*/ 	.word	0x00000d20
        /*0248*/ 	.word	0x000000ff
        /*024c*/ 	.word	0x00001408
        /*0250*/ 	.short	0x0100
        /*0252*/ 	.byte	0x0a
	.zero		1


	//   ....[2]....
        /*0254*/ 	.word	0x00000ef0
        /*0258*/ 	.word	0x000000ff
        /*025c*/ 	.word	0x00000c00
        /*0260*/ 	.short	0x0100
        /*0262*/ 	.byte	0x0a
	.zero		1


	//   ....[3]....
        /*0264*/ 	.word	0x00001020
        /*0268*/ 	.word	0x000000ff
        /*026c*/ 	.word	0x00000c00
        /*0270*/ 	.short	0x010a
        /*0272*/ 	.byte	0x0a
	.zero		1


	//   ....[4]....
        /*0274*/ 	.word	0x00001090
        /*0278*/ 	.word	0x000000ff
        /*027c*/ 	.word	0x00000c00
        /*0280*/ 	.short	0x0108
        /*0282*/ 	.byte	0x0a
	.zero		1


	//   ....[5]....
        /*0284*/ 	.word	0x00002150
        /*0288*/ 	.word	0x000000ff
        /*028c*/ 	.word	0x00001410
        /*0290*/ 	.short	0x0100
        /*0292*/ 	.byte	0x0a
	.zero		1


	//   ....[6]....
        /*0294*/ 	.word	0x00002240
        /*0298*/ 	.word	0x000000ff
        /*029c*/ 	.word	0x00001410
        /*02a0*/ 	.short	0x010a
        /*02a2*/ 	.byte	0x0a
	.zero		1


	//   ....[7]....
        /*02a4*/ 	.word	0x00002990
        /*02a8*/ 	.word	0x000000ff
        /*02ac*/ 	.word	0x00001410
        /*02b0*/ 	.short	0x0108
        /*02b2*/ 	.byte	0x0a
	.zero		1


	//   ....[8]....
        /*02b4*/ 	.word	0x00002c70
        /*02b8*/ 	.word	0x000000ff
        /*02bc*/ 	.word	0x00000000
        /*02c0*/ 	.short	0x010a
        /*02c2*/ 	.byte	0x1c
	.zero		1


	//   ....[9]....
        /*02c4*/ 	.word	0x00003330
        /*02c8*/ 	.word	0x000000ff
        /*02cc*/ 	.word	0x00000000
        /*02d0*/ 	.short	0x010a
        /*02d2*/ 	.byte	0x1c
	.zero		1


	//   ....[10]....
        /*02d4*/ 	.word	0x000034a0
        /*02d8*/ 	.word	0x000000ff
        /*02dc*/ 	.word	0x00001400
        /*02e0*/ 	.short	0x0108
        /*02e2*/ 	.byte	0x0a
	.zero		1


	//   ....[11]....
        /*02e4*/ 	.word	0x000035c0
        /*02e8*/ 	.word	0x000000ff
        /*02ec*/ 	.word	0x00001408
        /*02f0*/ 	.short	0x0108
        /*02f2*/ 	.byte	0x0a
	.zero		1


	//   ....[12]....
        /*02f4*/ 	.word	0x00004050
        /*02f8*/ 	.word	0x000000ff
        /*02fc*/ 	.word	0x00000c00
        /*0300*/ 	.short	0x010a
        /*0302*/ 	.byte	0x0a
	.zero		1


	//   ....[13]....
        /*0304*/ 	.word	0x00004080
        /*0308*/ 	.word	0x000000ff
        /*030c*/ 	.word	0x00001410
        /*0310*/ 	.short	0x010a
        /*0312*/ 	.byte	0x0a
	.zero		1


	//   ....[14]....
        /*0314*/ 	.word	0x000040b0
        /*0318*/ 	.word	0x000000ff
        /*031c*/ 	.word	0x00000000
        /*0320*/ 	.short	0x010a
        /*0322*/ 	.byte	0x1c
	.zero		1


	//   ....[15]....
        /*0324*/ 	.word	0x000040e0
        /*0328*/ 	.word	0x000000ff
        /*032c*/ 	.word	0x00000000
        /*0330*/ 	.short	0x010a
        /*0332*/ 	.byte	0x1c
	.zero		1


	//----- nvinfo : EIATTR_NUM_MBARRIERS
	.align		4
.L_79:
        /*0334*/ 	.byte	0x03, 0x38
        /*0336*/ 	.short	0xffff


	//----- nvinfo : EIATTR_EXIT_INSTR_OFFSETS
	.align		4
        /*0338*/ 	.byte	0x04, 0x1c
        /*033a*/ 	.short	(.L_81 - .L_80)


	//   ....[0]....
.L_80:
        /*033c*/ 	.word	0x00004040


	//----- nvinfo : EIATTR_REQNTID
	.align		4
.L_81:
        /*0340*/ 	.byte	0x04, 0x10
        /*0342*/ 	.short	(.L_83 - .L_82)
.L_82:
        /*0344*/ 	.word	0x00000080
        /*0348*/ 	.word	0x00000001
        /*034c*/ 	.word	0x00000001


	//----- nvinfo : EIATTR_CRS_STACK_SIZE
	.align		4
.L_83:
        /*0350*/ 	.byte	0x04, 0x1e
        /*0352*/ 	.short	(.L_85 - .L_84)
.L_84:
        /*0354*/ 	.word	0x00000000


	//----- nvinfo : EIATTR_CBANK_PARAM_SIZE
	.align		4
.L_85:
        /*0358*/ 	.byte	0x03, 0x19
        /*035a*/ 	.short	0x0088


	//----- nvinfo : EIATTR_PARAM_CBANK
	.align		4
        /*035c*/ 	.byte	0x04, 0x0a
        /*035e*/ 	.short	(.L_87 - .L_86)
	.align		4
.L_86:
        /*0360*/ 	.word	index@(.nv.constant0.attn_fwd)
        /*0364*/ 	.short	0x0380
        /*0366*/ 	.short	0x0088


	//----- nvinfo : EIATTR_SW_WAR
	.align		4
.L_87:
        /*0368*/ 	.byte	0x04, 0x36
        /*036a*/ 	.short	(.L_89 - .L_88)
.L_88:
        /*036c*/ 	.word	0x00000008
.L_89:


//--------------------- .nv.compat                --------------------------
	.section	.nv.compat,"",@"SHT_CUDA_COMPAT_INFO"
	.align	4
        /*0000*/ 	.byte	0x02, 0x02, 0x02, 0x00, 0x02, 0x05, 0x05, 0x00, 0x02, 0x03, 0x00, 0x00, 0x02, 0x06, 0x01, 0x00


//--------------------- .nv.callgraph             --------------------------
	.section	.nv.callgraph,"",@"SHT_CUDA_CALLGRAPH"
	.align	4
	.sectionentsize	8
	.align		4
        /*0000*/ 	.word	0x00000000
	.align		4
        /*0004*/ 	.word	0xffffffff
	.align		4
        /*0008*/ 	.word	0x00000000
	.align		4
        /*000c*/ 	.word	0xfffffffe
	.align		4
        /*0010*/ 	.word	0x00000000
	.align		4
        /*0014*/ 	.word	0xfffffffd
	.align		4
        /*0018*/ 	.word	0x00000000
	.align		4
        /*001c*/ 	.word	0xfffffffc


//--------------------- .nv.constant4             --------------------------
	.section	.nv.constant4,"a",@progbits
	.align	8
	.align		8
.nv.constant4:
        /*0000*/ 	.dword	_$_str


//--------------------- .text.attn_fwd            --------------------------
	.section	.text.attn_fwd,"ax",@progbits
	.align	128
        .global         attn_fwd
        .type           attn_fwd,@function
        .size           attn_fwd,(.L_x_31 - attn_fwd)
        .other          attn_fwd,@"STO_CUDA_ENTRY STV_DEFAULT"
attn_fwd:
.text.attn_fwd:
[----:B------:R-:W0:Y:S01]  /*0000*/  LDC R1, c[0x0][0x37c] ;  /* 0x0000df00ff017b82 */ /* 0x000e220000000800 */
[----:B------:R-:W1:Y:S02]  /*0010*/  S2R R0, SR_TID.X ;  /* 0x0000000000007919 */ /* 0x000e640000002100 */
[----:B-1----:R-:W-:-:S13]  /*0020*/  ISETP.GE.U32.AND P0, PT, R0, 0x20, PT ;  /* 0x000000200000780c */ /* 0x002fda0003f06070 */
[----:B------:R-:W-:Y:S02]  /*0030*/  VOTEU.ANY UP1, P0 ;  /* 0x0000000000ff7886 */ /* 0x000fe40000020100 */
[----:B0-----:R-:W-:Y:S05]  /*0040*/  BRA.U UP1, `(.L_x_0) ;  /* 0x0000000101b47547 */ /* 0x001fea000b800000 */
[----:B------:R-:W0:Y:S01]  /*0050*/  S2UR UR6, SR_CgaCtaId ;  /* 0x00000000000679c3 */ /* 0x000e220000008800 */
[----:B------:R-:W-:Y:S01]  /*0060*/  NOP ;  /* 0x0000000000007918 */ /* 0x000fe20000000000 */
[----:B------:R-:W-:Y:S02]  /*0070*/  UMOV UR4, 0x40 ;  /* 0x0000004000047882 */ /* 0x000fe40000000000 */
[----:B0-----:R-:W-:-:S09]  /*0080*/  ULEA UR4, UR6, UR4, 0x18 ;  /* 0x0000000406047291 */ /* 0x001fd2000f8ec0ff */
[----:B------:R-:W0:Y:S01]  /*0090*/  LDS.U8 R2, [UR4] ;  /* 0x00000004ff027984 */ /* 0x000e220008000000 */
[----:B------:R-:W-:Y:S02]  /*00a0*/  UMOV UR4, 0x400 ;  /* 0x0000040000047882 */ /* 0x000fe40000000000 */
[----:B------:R-:W-:Y:S01]  /*00b0*/  ULEA UR4, UR6, UR4, 0x18 ;  /* 0x0000000406047291 */ /* 0x000fe2000f8ec0ff */
[----:B0-----:R-:W-:-:S13]  /*00c0*/  ISETP.NE.AND P0, PT, R2, RZ, PT ;  /* 0x000000ff0200720c */ /* 0x001fda0003f05270 */
[----:B------:R-:W-:Y:S05]  /*00d0*/  @P0 BRA `(.L_x_1) ;  /* 0x0000000000780947 */ /* 0x000fea0003800000 */
[----:B------:R-:W-:-:S13]  /*00e0*/  ELECT P0, URZ, PT ;  /* 0x0000000000ff782f */ /* 0x000fda0003800000 */
[----:B------:R-:W-:Y:S05]  /*00f0*/  @!P0 BRA `(.L_x_2) ;  /* 0x0000000000808947 */ /* 0x000fea0003800000 */
[----:B------:R-:W-:Y:S01]  /*0100*/  UMOV UR5, 0x1 ;  /* 0x0000000100057882 */ /* 0x000fe20000000000 */
[----:B------:R-:W-:-:S04]  /*0110*/  IMAD.MOV.U32 R5, RZ, RZ, 0x1 ;  /* 0x00000001ff057424 */ /* 0x000fc800078e00ff */
[----:B------:R-:W-:Y:S04]  /*0120*/  DEPBAR.LE SB0, 0x36 ;  /* 0x00008d800000791a */ /* 0x000fe80000000000 */
[----:B------:R-:W0:Y:S02]  /*0130*/  UTCATOMSWS.FIND_AND_SET.ALIGN UP0, UR5, UR5 ;  /* 0x00000005000575e3 */ /* 0x000e240008000800 */
[----:B0-----:R-:W-:-:S04]  /*0140*/  PLOP3.LUT P0, PT, PT, PT, UP0, 0x80, 0x8 ;  /* 0x000000000008781c */ /* 0x001fc80003f0f008 */
[----:B------:R-:W-:-:S04]  /*0150*/  SEL R2, RZ, 0xffffffff, !P0 ;  /* 0xffffffffff027807 */ /* 0x000fc80004000000 */
[----:B------:R-:W-:Y:S01]  /*0160*/  ISETP.NE.AND P0, PT, R2, RZ, PT ;  /* 0x000000ff0200720c */ /* 0x000fe20003f05270 */
[----:B------:R-:W-:-:S12]  /*0170*/  IMAD.U32 R2, RZ, RZ, UR5 ;  /* 0x00000005ff027e24 */ /* 0x000fd8000f8e00ff */
[----:B------:R-:W-:Y:S05]  /*0180*/  @P0 BRA `(.L_x_3) ;  /* 0x0000000000240947 */ /* 0x000fea0003800000 */
.L_x_4:
[----:B------:R-:W-:Y:S05]  /*0190*/  NANOSLEEP 0x64 ;  /* 0x000000640000795d */ /* 0x000fea0003800000 */
[----:B------:R-:W-:-:S05]  /*01a0*/  UMOV UR5, 0x1 ;  /* 0x0000000100057882 */ /* 0x000fca0000000000 */
[----:B------:R-:W-:Y:S04]  /*01b0*/  DEPBAR.LE SB0, 0x36 ;  /* 0x00008d800000791a */ /* 0x000fe80000000000 */
[----:B------:R-:W0:Y:S02]  /*01c0*/  UTCATOMSWS.FIND_AND_SET.ALIGN UP0, UR5, UR5 ;  /* 0x00000005000575e3 */ /* 0x000e240008000800 */
[----:B0-----:R-:W-:-:S04]  /*01d0*/  PLOP3.LUT P0, PT, PT, PT, UP0, 0x80, 0x8 ;  /* 0x000000000008781c */ /* 0x001fc80003f0f008 */
[----:B------:R-:W-:-:S04]  /*01e0*/  SEL R2, RZ, 0xffffffff, !P0 ;  /* 0xffffffffff027807 */ /* 0x000fc80004000000 */
[----:B------:R-:W-:Y:S01]  /*01f0*/  ISETP.NE.AND P0, PT, R2, RZ, PT ;  /* 0x000000ff0200720c */ /* 0x000fe20003f05270 */
[----:B------:R-:W-:-:S12]  /*0200*/  IMAD.U32 R2, RZ, RZ, UR5 ;  /* 0x00000005ff027e24 */ /* 0x000fd8000f8e00ff */
[----:B------:R-:W-:Y:S05]  /*0210*/  @!P0 BRA `(.L_x_4) ;  /* 0xfffffffc00dc8947 */ /* 0x000fea000383ffff */
.L_x_3:
[C---:B------:R-:W-:Y:S01]  /*0220*/  VIADD R4, R2.reuse, 0x10 ;  /* 0x0000001002047836 */ /* 0x040fe20000000000 */
[----:B------:R-:W-:Y:S01]  /*0230*/  UMOV UR5, 0x50 ;  /* 0x0000005000057882 */ /* 0x000fe20000000000 */
[C---:B------:R-:W-:Y:S01]  /*0240*/  SHF.L.U32 R3, R5.reuse, R2, RZ ;  /* 0x0000000205037219 */ /* 0x040fe200000006ff */
[----:B------:R-:W-:Y:S01]  /*0250*/  ULEA UR5, UR6, UR5, 0x18 ;  /* 0x0000000506057291 */ /* 0x000fe2000f8ec0ff */
[----:B------:R-:W-:Y:S01]  /*0260*/  IMAD.SHL.U32 R2, R2, 0x20, RZ ;  /* 0x0000002002027824 */ /* 0x000fe200078e00ff */
[----:B------:R-:W-:-:S04]  /*0270*/  SHF.L.U32 R4, R5, R4, RZ ;  /* 0x0000000405047219 */ /* 0x000fc800000006ff */
[----:B------:R-:W-:-:S05]  /*0280*/  LOP3.LUT R3, R4, R3, RZ, 0xfc, !PT ;  /* 0x0000000304037212 */ /* 0x000fca00078efcff */
[----:B------:R0:W-:Y:S04]  /*0290*/  ATOMS.OR RZ, [UR5], R3 ;  /* 0x00000003ffff798c */ /* 0x0001e8000b000005 */
[----:B------:R0:W-:Y:S01]  /*02a0*/  STS [UR4], R2 ;  /* 0x00000002ff007988 */ /* 0x0001e20008000804 */
[----:B------:R-:W-:Y:S05]  /*02b0*/  BRA `(.L_x_2) ;  /* 0x0000000000107947 */ /* 0x000fea0003800000 */
.L_x_1:
[----:B------:R-:W-:Y:S01]  /*02c0*/  IMAD.MOV.U32 R3, RZ, RZ, -0x1 ;  /* 0xffffffffff037424 */ /* 0x000fe200078e00ff */
[----:B------:R-:W-:-:S04]  /*02d0*/  MOV R2, 0x300 ;  /* 0x0000030000027802 */ /* 0x000fc80000000f00 */
[----:B------:R0:W-:Y:S03]  /*02e0*/  STS [UR4], R3 ;  /* 0x00000003ff007988 */ /* 0x0001e60008000804 */
[----:B0-----:R-:W-:Y:S05]  /*02f0*/  CALL.REL.NOINC `($__internal_1_$__cuda_sm10x_tcgen05_guardrail_trap_phase_invalid_during_alloc) ;  /* 0x0000003c00907944 */ /* 0x001fea0003c00000 */
.L_x_2:
[----:B------:R-:W-:Y:S05]  /*0300*/  WARPSYNC.ALL ;  /* 0x0000000000007948 */ /* 0x000fea0003800000 */
[----:B------:R-:W-:Y:S01]  /*0310*/  NOP ;  /* 0x0000000000007918 */ /* 0x000fe20000000000 */
.L_x_0:
[----:B------:R-:W1:Y:S01]  /*0320*/  S2UR UR12, SR_CTAID.X ;  /* 0x00000000000c79c3 */ /* 0x000e620000002500 */
[----:B------:R-:W2:Y:S01]  /*0330*/  LDCU.64 UR4, c[0x0][0x3b0] ;  /* 0x00007600ff0477ac */ /* 0x000ea20008000a00 */
[----:B------:R-:W-:Y:S01]  /*0340*/  SHF.R.U32.HI R4, RZ, 0x6, R0 ;  /* 0x00000006ff047819 */ /* 0x000fe20000011600 */
[----:B------:R-:W-:-:S03]  /*0350*/  UMOV UR10, 0x400 ;  /* 0x00000400000a7882 */ /* 0x000fc60000000000 */
[----:B------:R-:W-:Y:S01]  /*0360*/  SGXT.U32 R4, R4, 0x1 ;  /* 0x000000010404781a */ /* 0x000fe20000000000 */
[----:B------:R-:W3:Y:S01]  /*0370*/  LDCU.64 UR22, c[0x0][0x358] ;  /* 0x00006b00ff1677ac */ /* 0x000ee20008000a00 */
[----:B------:R-:W2:Y:S08]  /*0380*/  S2UR UR7, SR_CTAID.Y ;  /* 0x00000000000779c3 */ /* 0x000eb00000002600 */
[----:B------:R-:W4:Y:S08]  /*0390*/  S2UR UR6, SR_CgaCtaId ;  /* 0x00000000000679c3 */ /* 0x000f300000008800 */
[----:B------:R-:W0:Y:S01]  /*03a0*/  LDC R16, c[0x0][0x3b8] ;  /* 0x0000ee00ff107b82 */ /* 0x000e220000000800 */
[----:B-1----:R-:W-:-:S06]  /*03b0*/  USHF.L.U32 UR12, UR12, 0x6, URZ ;  /* 0x000000060c0c7899 */ /* 0x002fcc00080006ff */
[----:B0-----:R-:W-:Y:S01]  /*03c0*/  IMAD.U32 R3, RZ, RZ, UR12 ;  /* 0x0000000cff037e24 */ /* 0x001fe2000f8e00ff */
[----:B------:R-:W0:Y:S01]  /*03d0*/  LDC.64 R20, c[0x0][0x380] ;  /* 0x0000e000ff147b82 */ /* 0x000e220000000a00 */
[----:B--2---:R-:W-:-:S03]  /*03e0*/  UIMAD UR4, UR7, UR4, URZ ;  /* 0x00000004070472a4 */ /* 0x004fc6000f8e02ff */
[----:B------:R-:W-:Y:S01]  /*03f0*/  LOP3.LUT R2, R3, 0x3f, R0, 0xf8, !PT ;  /* 0x0000003f03027812 */ /* 0x000fe200078ef800 */
[----:B------:R-:W-:Y:S02]  /*0400*/  USHF.L.U32 UR8, UR4, 0x1, URZ ;  /* 0x0000000104087899 */ /* 0x000fe400080006ff */
[----:B----4-:R-:W-:Y:S02]  /*0410*/  ULEA UR10, UR6, UR10, 0x18 ;  /* 0x0000000a060a7291 */ /* 0x010fe4000f8ec0ff */
[----:B------:R-:W-:Y:S01]  /*0420*/  IMAD R3, R2, UR5, RZ ;  /* 0x0000000502037c24 */ /* 0x000fe2000f8e02ff */
[----:B------:R-:W-:-:S03]  /*0430*/  UIMAD.WIDE UR4, UR4, 0x2, URZ ;  /* 0x00000002040478a5 */ /* 0x000fc6000f8e02ff */
[C---:B------:R-:W-:Y:S02]  /*0440*/  IMAD.SHL.U32 R5, R3.reuse, 0x2, RZ ;  /* 0x0000000203057824 */ /* 0x040fe400078e00ff */
[----:B------:R-:W-:Y:S02]  /*0450*/  IMAD R6, R4, R16, RZ ;  /* 0x0000001004067224 */ /* 0x000fe400078e02ff */
[----:B------:R-:W-:-:S04]  /*0460*/  IMAD.HI R4, R3, 0x2, RZ ;  /* 0x0000000203047827 */ /* 0x000fc800078e02ff */
[C---:B------:R-:W-:Y:S01]  /*0470*/  IMAD R7, R16.reuse, 0x2, R6 ;  /* 0x0000000210077824 */ /* 0x040fe200078e0206 */
[----:B------:R-:W-:Y:S01]  /*0480*/  BAR.SYNC.DEFER_BLOCKING 0x0 ;  /* 0x0000000000007b1d */ /* 0x000fe20000010000 */
[----:B0-----:R-:W-:Y:S02]  /*0490*/  IADD3 R20, P0, P1, R5, UR8, R20 ;  /* 0x0000000805147c10 */ /* 0x001fe4000f91e014 */
[----:B------:R-:W-:Y:S02]  /*04a0*/  IMAD R9, R16, 0x2, R7 ;  /* 0x0000000210097824 */ /* 0x000fe400078e0207 */
[----:B------:R-:W-:Y:S01]  /*04b0*/  IADD3.X R22, PT, PT, R4, UR5, R21, P0, P1 ;  /* 0x0000000504167c10 */ /* 0x000fe200087e2415 */
[----:B------:R-:W0:Y:S01]  /*04c0*/  LDCU UR5, c[0x0][0x3c8] ;  /* 0x00007900ff0577ac */ /* 0x000e220008000800 */
[----:B------:R-:W-:Y:S01]  /*04d0*/  IMAD R3, R16, 0x2, R9 ;  /* 0x0000000210037824 */ /* 0x000fe200078e0209 */
[----:B------:R-:W-:Y:S01]  /*04e0*/  LEA R4, P0, R6, R20, 0x1 ;  /* 0x0000001406047211 */ /* 0x000fe200078008ff */
[----:B------:R-:W1:Y:S02]  /*04f0*/  LDCU.64 UR8, c[0x0][0x3c0] ;  /* 0x00007800ff0877ac */ /* 0x000e640008000a00 */
[----:B------:R-:W-:Y:S01]  /*0500*/  IMAD R8, R16, 0x2, R3 ;  /* 0x0000000210087824 */ /* 0x000fe200078e0203 */
[----:B------:R-:W-:-:S02]  /*0510*/  LEA.HI.X.SX32 R5, R6, R22, 0x1, P0 ;  /* 0x0000001606057211 */ /* 0x000fc400000f0eff */
[C---:B------:R-:W-:Y:S01]  /*0520*/  LEA R6, P0, R7.reuse, R20, 0x1 ;  /* 0x0000001407067211 */ /* 0x040fe200078008ff */
[----:B------:R-:W2:Y:S01]  /*0530*/  LDS R21, [UR10] ;  /* 0x0000000aff157984 */ /* 0x000ea20008000800 */
[C---:B------:R-:W-:Y:S01]  /*0540*/  IMAD R15, R16.reuse, 0x2, R8 ;  /* 0x00000002100f7824 */ /* 0x040fe200078e0208 */
[----:B------:R-:W-:Y:S01]  /*0550*/  BAR.SYNC.DEFER_BLOCKING 0x0 ;  /* 0x0000000000007b1d */ /* 0x000fe20000010000 */
[----:B------:R-:W-:Y:S02]  /*0560*/  LEA.HI.X.SX32 R7, R7, R22, 0x1, P0 ;  /* 0x0000001607077211 */ /* 0x000fe400000f0eff */
[----:B------:R-:W-:Y:S01]  /*0570*/  IMAD R17, R16, 0x2, R15 ;  /* 0x0000000210117824 */ /* 0x000fe200078e020f */
[CC--:B------:R-:W-:Y:S02]  /*0580*/  LEA R12, P1, R8.reuse, R20.reuse, 0x1 ;  /* 0x00000014080c7211 */ /* 0x0c0fe400078208ff */
[----:B------:R-:W-:Y:S02]  /*0590*/  LEA R10, P0, R3, R20, 0x1 ;  /* 0x00000014030a7211 */ /* 0x000fe400078008ff */
[----:B------:R-:W-:-:S02]  /*05a0*/  LEA.HI.X.SX32 R13, R8, R22, 0x1, P1 ;  /* 0x00000016080d7211 */ /* 0x000fc400008f0eff */
[----:B------:R-:W-:Y:S01]  /*05b0*/  LEA.HI.X.SX32 R11, R3, R22, 0x1, P0 ;  /* 0x00000016030b7211 */ /* 0x000fe200000f0eff */
[----:B------:R-:W-:Y:S01]  /*05c0*/  IMAD R3, R16, 0x2, R17 ;  /* 0x0000000210037824 */ /* 0x000fe200078e0211 */
[-C--:B------:R-:W-:Y:S02]  /*05d0*/  LEA R8, P1, R9, R20.reuse, 0x1 ;  /* 0x0000001409087211 */ /* 0x080fe400078208ff */
[----:B------:R-:W-:Y:S02]  /*05e0*/  LEA R14, P0, R15, R20, 0x1 ;  /* 0x000000140f0e7211 */ /* 0x000fe400078008ff */
[-C--:B------:R-:W-:Y:S02]  /*05f0*/  LEA.HI.X.SX32 R9, R9, R22.reuse, 0x1, P1 ;  /* 0x0000001609097211 */ /* 0x080fe400008f0eff */
[----:B------:R-:W-:Y:S02]  /*0600*/  LEA.HI.X.SX32 R15, R15, R22, 0x1, P0 ;  /* 0x000000160f0f7211 */ /* 0x000fe400000f0eff */
[C---:B------:R-:W-:Y:S01]  /*0610*/  LEA R16, P1, R17.reuse, R20, 0x1 ;  /* 0x0000001411107211 */ /* 0x040fe200078208ff */
[----:B---3--:R3:W5:Y:S03]  /*0620*/  LDG.E.U16 R23, desc[UR22][R12.64] ;  /* 0x000000160c177981 */ /* 0x008766000c1e1500 */
[----:B------:R-:W-:Y:S01]  /*0630*/  LEA.HI.X.SX32 R17, R17, R22, 0x1, P1 ;  /* 0x0000001611117211 */ /* 0x000fe200008f0eff */
[----:B------:R-:W5:Y:S04]  /*0640*/  LDG.E.U16 R18, desc[UR22][R6.64] ;  /* 0x0000001606127981 */ /* 0x000f68000c1e1500 */
[----:B------:R-:W5:Y:S01]  /*0650*/  LDG.E.U16 R9, desc[UR22][R8.64] ;  /* 0x0000001608097981 */ /* 0x000f62000c1e1500 */
[----:B---3--:R-:W-:-:S03]  /*0660*/  LEA R12, P0, R3, R20, 0x1 ;  /* 0x00000014030c7211 */ /* 0x008fc600078008ff */
[----:B------:R-:W5:Y:S01]  /*0670*/  LDG.E.U16 R10, desc[UR22][R10.64] ;  /* 0x000000160a0a7981 */ /* 0x000f62000c1e1500 */
[----:B------:R-:W-:-:S03]  /*0680*/  LEA.HI.X.SX32 R13, R3, R22, 0x1, P0 ;  /* 0x00000016030d7211 */ /* 0x000fc600000f0eff */
[----:B------:R-:W5:Y:S04]  /*0690*/  LDG.E.U16 R14, desc[UR22][R14.64] ;  /* 0x000000160e0e7981 */ /* 0x000f68000c1e1500 */
[----:B------:R-:W5:Y:S04]  /*06a0*/  LDG.E.U16 R16, desc[UR22][R16.64] ;  /* 0x0000001610107981 */ /* 0x000f68000c1e1500 */
[----:B------:R-:W5:Y:S01]  /*06b0*/  LDG.E.U16 R12, desc[UR22][R12.64] ;  /* 0x000000160c0c7981 */ /* 0x000f62000c1e1500 */
[----:B------:R-:W-:-:S03]  /*06c0*/  SHF.R.U32.HI R3, RZ, 0x5, R0 ;  /* 0x00000005ff037819 */ /* 0x000fc60000011600 */
[----:B------:R3:W5:Y:S01]  /*06d0*/  LDG.E.U16 R19, desc[UR22][R4.64] ;  /* 0x0000001604137981 */ /* 0x000762000c1e1500 */
[----:B------:R-:W-:Y:S02]  /*06e0*/  R2UR UR20, R3 ;  /* 0x00000000031472ca */ /* 0x000fe400000e0000 */
[----:B------:R-:W-:Y:S01]  /*06f0*/  LOP3.LUT R3, R0, 0x3f, RZ, 0xc0, !PT ;  /* 0x0000003f00037812 */ /* 0x000fe200078ec0ff */
[----:B---3--:R-:W3:Y:S01]  /*0700*/  LDC.64 R4, c[0x0][0x388] ;  /* 0x0000e200ff047b82 */ /* 0x008ee20000000a00 */
[----:B------:R-:W-:-:S03]  /*0710*/  SHF.R.S32.HI R20, RZ, 0x6, R0 ;  /* 0x00000006ff147819 */ /* 0x000fc60000011400 */
[----:B------:R-:W-:Y:S01]  /*0720*/  IMAD.SHL.U32 R3, R3, 0x2, RZ ;  /* 0x0000000203037824 */ /* 0x000fe200078e00ff */
[----:B--2---:R-:W-:Y:S02]  /*0730*/  R2UR UR11, R21 ;  /* 0x00000000150b72ca */ /* 0x004fe400000e0000 */
[----:B------:R-:W-:-:S04]  /*0740*/  SGXT R20, R20, 0x1 ;  /* 0x000000011414781a */ /* 0x000fc80000000200 */
[----:B------:R-:W-:-:S04]  /*0750*/  LOP3.LUT R20, R3, 0x90, R20, 0x78, !PT ;  /* 0x0000009003147812 */ /* 0x000fc800078e7814 */
[----:B------:R-:W-:Y:S01]  /*0760*/  LOP3.LUT R3, R20, 0x20, RZ, 0x3c, !PT ;  /* 0x0000002014037812 */ /* 0x000fe200078e3cff */
[----:B01----:R-:W-:Y:S06]  /*0770*/  BRA.U UP1, `(.L_x_5) ;  /* 0x0000000101187547 */ /* 0x003fec000b800000 */
[----:B------:R-:W-:Y:S01]  /*0780*/  ELECT P0, URZ, PT ;  /* 0x0000000000ff782f */ /* 0x000fe20003800000 */
[----:B------:R-:W-:Y:S01]  /*0790*/  IMAD.MOV.U32 R6, RZ, RZ, 0x1 ;  /* 0x00000001ff067424 */ /* 0x000fe200078e00ff */
[----:B------:R-:W-:Y:S01]  /*07a0*/  UMOV UR4, 0x40 ;  /* 0x0000004000047882 */ /* 0x000fe20000000000 */
[----:B------:R-:W-:Y:S01]  /*07b0*/  UVIRTCOUNT.DEALLOC.SMPOOL 0x80 ;  /* 0x000000800000784c */ /* 0x000fe20000000000 */
[----:B------:R-:W-:-:S09]  /*07c0*/  ULEA UR4, UR6, UR4, 0x18 ;  /* 0x0000000406047291 */ /* 0x000fd2000f8ec0ff */
[----:B------:R0:W-:Y:S03]  /*07d0*/  @P0 STS.U8 [UR4], R6 ;  /* 0x00000006ff000988 */ /* 0x0001e60008000004 */
.L_x_5:
[----:B------:R-:W-:Y:S01]  /*07e0*/  LOP3.LUT R21, R0, 0xf, RZ, 0xc0, !PT ;  /* 0x0000000f00157812 */ /* 0x000fe200078ec0ff */
[----:B------:R-:W-:Y:S01]  /*07f0*/  UIMAD UR8, UR7, UR8, URZ ;  /* 0x00000008070872a4 */ /* 0x000fe2000f8e02ff */
[C---:B------:R-:W-:Y:S01]  /*0800*/  LOP3.LUT R11, R20.reuse, 0x40, RZ, 0x3c, !PT ;  /* 0x00000040140b7812 */ /* 0x040fe200078e3cff */
[----:B-----5:R1:W-:Y:S01]  /*0810*/  STS.U16 [R20+UR10], R19 ;  /* 0x0000001314007988 */ /* 0x0203e2000800040a */
[----:B------:R-:W-:Y:S01]  /*0820*/  LOP3.LUT R13, R20, 0x60, RZ, 0x3c, !PT ;  /* 0x00000060140d7812 */ /* 0x000fe200078e3cff */
[----:B0-----:R-:W-:Y:S01]  /*0830*/  IMAD R6, R21, UR5, RZ ;  /* 0x0000000515067c24 */ /* 0x001fe2000f8e02ff */
[----:B------:R-:W-:Y:S01]  /*0840*/  UIMAD.WIDE UR4, UR8, 0x2, URZ ;  /* 0x00000002080478a5 */ /* 0x000fe2000f8e02ff */
[----:B------:R-:W-:Y:S01]  /*0850*/  LOP3.LUT P5, RZ, R0, 0x7f, RZ, 0xc0, !PT ;  /* 0x0000007f00ff7812 */ /* 0x000fe200078ac0ff */
[----:B------:R-:W-:Y:S01]  /*0860*/  USHF.L.U32 UR4, UR20, 0x15, URZ ;  /* 0x0000001514047899 */ /* 0x000fe200080006ff */
[----:B------:R-:W-:Y:S01]  /*0870*/  STS.U16 [R20+UR10+0x400], R23 ;  /* 0x0004001714007988 */ /* 0x000fe2000800040a */
[----:B------:R-:W-:Y:S01]  /*0880*/  USHF.L.U32 UR6, UR8, 0x1, URZ ;  /* 0x0000000108067899 */ /* 0x000fe200080006ff */
[C---:B------:R-:W-:Y:S01]  /*0890*/  IMAD.SHL.U32 R7, R6.reuse, 0x2, RZ ;  /* 0x0000000206077824 */ /* 0x040fe200078e00ff */
[----:B------:R-:W-:Y:S01]  /*08a0*/  ULOP3.LUT UR4, UR4, 0x600000, URZ, 0xc0, !UPT ;  /* 0x0060000004047892 */ /* 0x000fe2000f8ec0ff */
[----:B------:R-:W-:Y:S01]  /*08b0*/  STS.U16 [R3+UR10+0x100], R18 ;  /* 0x0001001203007988 */ /* 0x000fe2000800040a */
[----:B------:R-:W-:Y:S01]  /*08c0*/  IMAD.HI R6, R6, 0x2, RZ ;  /* 0x0000000206067827 */ /* 0x000fe200078e02ff */
[----:B------:R-:W-:Y:S01]  /*08d0*/  SHF.R.U32.HI R8, RZ, 0x4, R0 ;  /* 0x00000004ff087819 */ /* 0x000fe20000011600 */
[----:B------:R-:W-:Y:S01]  /*08e0*/  UIADD3 UR13, UPT, UPT, UR11, UR4, URZ ;  /* 0x000000040b0d7290 */ /* 0x000fe2000fffe0ff */
[----:B------:R-:W-:Y:S01]  /*08f0*/  STS.U16 [R3+UR10+0x500], R14 ;  /* 0x0005000e03007988 */ /* 0x000fe2000800040a */
[----:B---3--:R-:W-:Y:S01]  /*0900*/  IADD3 R7, P0, P1, R7, UR6, R4 ;  /* 0x0000000607077c10 */ /* 0x008fe2000f91e004 */
[----:B------:R-:W-:Y:S01]  /*0910*/  UMOV UR6, 0x1 ;  /* 0x0000000100067882 */ /* 0x000fe20000000000 */
[----:B------:R-:W-:Y:S01]  /*0920*/  VOTEU.ALL UP2, P5 ;  /* 0x0000000000ff7886 */ /* 0x000fe20002840000 */
[----:B------:R0:W-:Y:S01]  /*0930*/  STS.U16 [R11+UR10+0x200], R9 ;  /* 0x000200090b007988 */ /* 0x0001e2000800040a */
[----:B------:R-:W-:Y:S01]  /*0940*/  SGXT.U32 R8, R8, 0x3 ;  /* 0x000000030808781a */ /* 0x000fe20000000000 */
[----:B------:R-:W-:Y:S01]  /*0950*/  IMAD.U32 R15, RZ, RZ, UR9 ;  /* 0x00000009ff0f7e24 */ /* 0x000fe2000f8e00ff */
[----:B------:R-:W-:Y:S01]  /*0960*/  VOTEU.ALL UP0, P5 ;  /* 0x0000000000ff7886 */ /* 0x000fe20002800000 */
[----:B------:R2:W-:Y:S01]  /*0970*/  STS.U16 [R11+UR10+0x600], R16 ;  /* 0x000600100b007988 */ /* 0x0005e2000800040a */
[----:B------:R-:W-:Y:S01]  /*0980*/  UIADD3 UR31, UPT, UPT, UR12, 0x40, URZ ;  /* 0x000000400c1f7890 */ /* 0x000fe2000fffe0ff */
[----:B------:R-:W-:Y:S01]  /*0990*/  IMAD R8, R8, UR9, RZ ;  /* 0x0000000908087c24 */ /* 0x000fe2000f8e02ff */
[----:B------:R-:W3:Y:S01]  /*09a0*/  LDCU.64 UR14, c[0x0][0x3d0] ;  /* 0x00007a00ff0e77ac */ /* 0x000ee20008000a00 */
[----:B------:R-:W-:Y:S01]  /*09b0*/  STS.U16 [R13+UR10+0x300], R10 ;  /* 0x0003000a0d007988 */ /* 0x000fe2000800040a */
[----:B-1----:R-:W1:Y:S01]  /*09c0*/  LDC R19, c[0x0][0x3d8] ;  /* 0x0000f600ff137b82 */ /* 0x002e620000000800 */
[----:B0-----:R-:W-:Y:S01]  /*09d0*/  IADD3.X R9, PT, PT, R6, UR5, R5, P0, P1 ;  /* 0x0000000506097c10 */ /* 0x001fe200087e2405 */
[----:B------:R-:W-:Y:S01]  /*09e0*/  IMAD.U32 R5, RZ, RZ, UR9 ;  /* 0x00000009ff057e24 */ /* 0x000fe2000f8e00ff */
[----:B------:R0:W-:Y:S01]  /*09f0*/  STS.U16 [R13+UR10+0x700], R12 ;  /* 0x0007000c0d007988 */ /* 0x0001e2000800040a */
[----:B------:R-:W-:-:S04]  /*0a00*/  @!UP2 UIADD3 UR4, UPT, UPT, -UR6, 0x100000, URZ ;  /* 0x001000000604a890 */ /* 0x000fc8000fffe1ff */
[----:B------:R-:W-:Y:S02]  /*0a10*/  @!UP2 USHF.L.U32 UR5, UR4, 0xb, URZ ;  /* 0x0000000b0405a899 */ /* 0x000fe400080006ff */
[----:B------:R-:W-:Y:S01]  /*0a20*/  @!UP2 USHF.L.U32 UR4, UR4, 0x1, URZ ;  /* 0x000000010404a899 */ /* 0x000fe200080006ff */
[----:B------:R-:W-:Y:S01]  /*0a30*/  IMAD R4, R15, 0x8, R8 ;  /* 0x000000080f047824 */ /* 0x000fe200078e0208 */
[C---:B------:R-:W-:Y:S01]  /*0a40*/  LEA R40, P0, R8.reuse, R7, 0x1 ;  /* 0x0000000708287211 */ /* 0x040fe200078008ff */
[----:B------:R-:W-:Y:S01]  /*0a50*/  STTM.16dp32bit_t0_t15.x8 tmem[UR13], RZ ;  /* 0x000000ff000079ed */ /* 0x000fe2000898000d */
[----:B------:R-:W-:Y:S01]  /*0a60*/  STTM.16dp32bit_t16_t31.x8 tmem[UR13+0x8], RZ ;  /* 0x000008ff000079ed */ /* 0x000fe200089a000d */
[----:B------:R-:W4:Y:S02]  /*0a70*/  FENCE.VIEW.ASYNC.T ;  /* 0x00000000000073c6 */ /* 0x000f240000000200 */
[----:B----4-:R-:W-:Y:S01]  /*0a80*/  BAR.SYNC.DEFER_BLOCKING 0x0 ;  /* 0x0000000000007b1d */ /* 0x010fe20000010000 */
[----:B------:R-:W-:Y:S01]  /*0a90*/  IMAD R5, R5, 0x8, R4 ;  /* 0x0000000805057824 */ /* 0x000fe200078e0204 */
[----:B------:R-:W-:Y:S01]  /*0aa0*/  LEA.HI.X.SX32 R41, R8, R9, 0x1, P0 ;  /* 0x0000000908297211 */ /* 0x000fe200000f0eff */
[----:B------:R-:W-:Y:S01]  /*0ab0*/  IMAD.U32 R6, RZ, RZ, UR9 ;  /* 0x00000009ff067e24 */ /* 0x000fe2000f8e00ff */
[----:B------:R-:W-:-:S02]  /*0ac0*/  LEA R36, P1, R4, R7, 0x1 ;  /* 0x0000000704247211 */ /* 0x000fc400078208ff */
[C---:B------:R-:W-:Y:S01]  /*0ad0*/  LEA R34, P0, R5.reuse, R7, 0x1 ;  /* 0x0000000705227211 */ /* 0x040fe200078008ff */
[----:B------:R-:W-:Y:S01]  /*0ae0*/  IMAD R6, R6, 0x8, R5 ;  /* 0x0000000806067824 */ /* 0x000fe200078e0205 */
[-C--:B------:R-:W-:Y:S01]  /*0af0*/  LEA.HI.X.SX32 R37, R4, R9.reuse, 0x1, P1 ;  /* 0x0000000904257211 */ /* 0x080fe200008f0eff */
[----:B--2---:R-:W2:Y:S01]  /*0b00*/  LDC.64 R16, c[0x0][0x390] ;  /* 0x0000e400ff107b82 */ /* 0x004ea20000000a00 */
[----:B------:R-:W-:Y:S02]  /*0b10*/  LEA.HI.X.SX32 R35, R5, R9, 0x1, P0 ;  /* 0x0000000905237211 */ /* 0x000fe400000f0eff */
[----:B------:R-:W-:Y:S02]  /*0b20*/  ISETP.LT.AND P0, PT, RZ, UR31, PT ;  /* 0x0000001fff007c0c */ /* 0x000fe4000bf01270 */
[----:B------:R-:W-:Y:S02]  /*0b30*/  LEA R32, P2, R6, R7, 0x1 ;  /* 0x0000000706207211 */ /* 0x000fe400078408ff */
[----:B------:R-:W-:-:S02]  /*0b40*/  PRMT R11, RZ, 0x7610, R11 ;  /* 0x00007610ff0b7816 */ /* 0x000fc4000000000b */
[----:B------:R-:W-:Y:S02]  /*0b50*/  LEA.HI.X.SX32 R33, R6, R9, 0x1, P2 ;  /* 0x0000000906217211 */ /* 0x000fe400010f0eff */
[----:B------:R-:W-:Y:S02]  /*0b60*/  PRMT R9, RZ, 0x7610, R9 ;  /* 0x00007610ff097816 */ /* 0x000fe40000000009 */
[----:B0-----:R-:W-:Y:S01]  /*0b70*/  PRMT R13, RZ, 0x7610, R13 ;  /* 0x00007610ff0d7816 */ /* 0x001fe2000000000d */
[----:B------:R-:W0:Y:S02]  /*0b80*/  FENCE.VIEW.ASYNC.S ;  /* 0x00000000000073c6 */ /* 0x000e240000000000 */
[----:B0-----:R0:W4:Y:S02]  /*0b90*/  @!UP0 SYNCS.EXCH.64 URZ, [UR10+0x1400], UR4 ;  /* 0x001400040aff85b2 */ /* 0x0011240008000100 */
[----:B----4-:R-:W-:Y:S01]  /*0ba0*/  BAR.SYNC.DEFER_BLOCKING 0x0 ;  /* 0x0000000000007b1d */ /* 0x010fe20000010000 */
[----:B------:R-:W-:Y:S01]  /*0bb0*/  PRMT R15, RZ, 0x7610, R15 ;  /* 0x00007610ff0f7816 */ /* 0x000fe2000000000f */
[----:B---3--:R-:W-:-:S02]  /*0bc0*/  UIMAD UR14, UR7, UR14, URZ ;  /* 0x0000000e070e72a4 */ /* 0x008fc4000f8e02ff */
[----:B------:R-:W-:-:S04]  /*0bd0*/  @!UP2 UIADD3 UR16, UPT, UPT, -UR6, 0x100000, URZ ;  /* 0x001000000610a890 */ /* 0x000fc8000fffe1ff */
[----:B------:R-:W-:Y:S02]  /*0be0*/  @!UP2 USHF.L.U32 UR17, UR16, 0xb, URZ ;  /* 0x0000000b1011a899 */ /* 0x000fe400080006ff */
[----:B------:R-:W-:Y:S02]  /*0bf0*/  @!UP2 USHF.L.U32 UR16, UR16, 0x1, URZ ;  /* 0x000000011010a899 */ /* 0x000fe400080006ff */
[----:B------:R-:W-:Y:S01]  /*0c00*/  UIADD3 UR32, UPT, UPT, UR11, 0x100000, URZ ;  /* 0x001000000b207890 */ /* 0x000fe2000fffe0ff */
[----:B------:R-:W-:Y:S01]  /*0c10*/  P2R R10, PR, RZ, 0x20 ;  /* 0x00000020ff0a7803 */ /* 0x000fe20000000000 */
[----:B------:R-:W3:Y:S04]  /*0c20*/  @P0 LDG.E.U16 R9, desc[UR22][R40.64] ;  /* 0x0000001628090981 */ /* 0x000ee8000c1e1500 */
[----:B------:R-:W4:Y:S04]  /*0c30*/  @P0 LDG.E.U16 R11, desc[UR22][R36.64] ;  /* 0x00000016240b0981 */ /* 0x000f28000c1e1500 */
[----:B------:R-:W4:Y:S04]  /*0c40*/  @P0 LDG.E.U16 R13, desc[UR22][R34.64] ;  /* 0x00000016220d0981 */ /* 0x000f28000c1e1500 */
[----:B------:R-:W4:Y:S01]  /*0c50*/  @P0 LDG.E.U16 R15, desc[UR22][R32.64] ;  /* 0x00000016200f0981 */ /* 0x000f22000c1e1500 */
[----:B------:R-:W-:Y:S01]  /*0c60*/  LOP3.LUT R5, R0, 0x1f, RZ, 0xc0, !PT ;  /* 0x0000001f00057812 */ /* 0x000fe200078ec0ff */
[----:B------:R-:W-:Y:S01]  /*0c70*/  USHF.L.U32 UR8, UR14, 0x1, URZ ;  /* 0x000000010e087899 */ /* 0x000fe200080006ff */
[----:B------:R-:W-:Y:S01]  /*0c80*/  SHF.R.U32.HI R4, RZ, 0x5, R0 ;  /* 0x00000005ff047819 */ /* 0x000fe20000011600 */
[----:B0-----:R-:W-:Y:S01]  /*0c90*/  UIMAD.WIDE UR4, UR14, 0x2, URZ ;  /* 0x000000020e0478a5 */ /* 0x001fe2000f8e02ff */
[----:B------:R-:W-:Y:S01]  /*0ca0*/  PRMT R29, RZ, 0x7610, R29 ;  /* 0x00007610ff1d7816 */ /* 0x000fe2000000001d */
[----:B------:R-:W-:Y:S01]  /*0cb0*/  IMAD R5, R5, UR15, RZ ;  /* 0x0000000f05057c24 */ /* 0x000fe2000f8e02ff */
[----:B------:R-:W-:Y:S01]  /*0cc0*/  SGXT.U32 R4, R4, 0x2 ;  /* 0x000000020404781a */ /* 0x000fe20000000000 */
[----:B------:R-:W-:Y:S01]  /*0cd0*/  VOTEU.ALL UP0, P5 ;  /* 0x0000000000ff7886 */ /* 0x000fe20002800000 */
[----:B------:R-:W-:Y:S01]  /*0ce0*/  PRMT R39, RZ, 0x7610, R39 ;  /* 0x00007610ff277816 */ /* 0x000fe20000000027 */
[C---:B------:R-:W-:Y:S01]  /*0cf0*/  IMAD.SHL.U32 R7, R5.reuse, 0x2, RZ ;  /* 0x0000000205077824 */ /* 0x040fe200078e00ff */
[----:B------:R-:W-:Y:S01]  /*0d00*/  PRMT R28, RZ, 0x7610, R28 ;  /* 0x00007610ff1c7816 */ /* 0x000fe2000000001c */
[----:B-1----:R-:W-:Y:S01]  /*0d10*/  IMAD R6, R4, R19, RZ ;  /* 0x0000001304067224 */ /* 0x002fe200078e02ff */
[----:B------:R0:W1:Y:S01]  /*0d20*/  @!UP0 SYNCS.EXCH.64 URZ, [UR10+0x1408], UR16 ;  /* 0x001408100aff85b2 */ /* 0x0000620008000100 */
[----:B------:R-:W-:Y:S01]  /*0d30*/  IMAD.HI R4, R5, 0x2, RZ ;  /* 0x0000000205047827 */ /* 0x000fe200078e02ff */
[----:B--2---:R-:W-:Y:S01]  /*0d40*/  IADD3 R7, P1, P2, R7, UR8, R16 ;  /* 0x0000000807077c10 */ /* 0x004fe2000fa3e010 */
[----:B------:R-:W-:Y:S01]  /*0d50*/  VOTEU.ALL UP0, P5 ;  /* 0x0000000000ff7886 */ /* 0x000fe20002800000 */
[----:B------:R-:W-:Y:S01]  /*0d60*/  UIADD3 UR8, UPT, UPT, UR10, 0xc00, URZ ;  /* 0x00000c000a087890 */ /* 0x000fe2000fffe0ff */
[----:B------:R-:W-:Y:S01]  /*0d70*/  IMAD R8, R19, 0x4, R6 ;  /* 0x0000000413087824 */ /* 0x000fe200078e0206 */
[----:B------:R-:W-:-:S02]  /*0d80*/  IADD3.X R17, PT, PT, R4, UR5, R17, P1, P2 ;  /* 0x0000000504117c10 */ /* 0x000fc40008fe4411 */
[----:B------:R-:W-:Y:S01]  /*0d90*/  LEA R30, P1, R6, R7, 0x1 ;  /* 0x00000007061e7211 */ /* 0x000fe200078208ff */
[----:B------:R-:W-:Y:S01]  /*0da0*/  IMAD R5, R19, 0x4, R8 ;  /* 0x0000000413057824 */ /* 0x000fe200078e0208 */
[----:B------:R-:W-:-:S04]  /*0db0*/  @!UP2 UIADD3 UR4, UPT, UPT, -UR6, 0x100000, URZ ;  /* 0x001000000604a890 */ /* 0x000fc8000fffe1ff */
[----:B------:R-:W-:Y:S02]  /*0dc0*/  @!UP2 USHF.L.U32 UR5, UR4, 0xb, URZ ;  /* 0x0000000b0405a899 */ /* 0x000fe400080006ff */
[----:B------:R-:W-:Y:S01]  /*0dd0*/  @!UP2 USHF.L.U32 UR4, UR4, 0x1, URZ ;  /* 0x000000010404a899 */ /* 0x000fe200080006ff */
[----:B------:R-:W-:Y:S01]  /*0de0*/  LEA.HI.X.SX32 R31, R6, R17, 0x1, P1 ;  /* 0x00000011061f7211 */ /* 0x000fe200008f0eff */
[----:B------:R-:W-:Y:S01]  /*0df0*/  IMAD R4, R19, 0x4, R5 ;  /* 0x0000000413047824 */ /* 0x000fe200078e0205 */
[----:B------:R-:W-:Y:S02]  /*0e00*/  ISETP.EQ.U32.AND P1, PT, RZ, UR20, P0 ;  /* 0x00000014ff007c0c */ /* 0x000fe40008722070 */
[-C--:B------:R-:W-:Y:S02]  /*0e10*/  LEA R26, P2, R8, R7.reuse, 0x1 ;  /* 0x00000007081a7211 */ /* 0x080fe400078408ff */
[-C--:B------:R-:W-:Y:S02]  /*0e20*/  LEA R24, P3, R5, R7.reuse, 0x1 ;  /* 0x0000000705187211 */ /* 0x080fe400078608ff */
[----:B------:R-:W-:-:S02]  /*0e30*/  LEA R22, P4, R4, R7, 0x1 ;  /* 0x0000000704167211 */ /* 0x000fc400078808ff */
[-C--:B------:R-:W-:Y:S02]  /*0e40*/  LEA.HI.X.SX32 R27, R8, R17.reuse, 0x1, P2 ;  /* 0x00000011081b7211 */ /* 0x080fe400010f0eff */
[-C--:B------:R-:W-:Y:S02]  /*0e50*/  LEA.HI.X.SX32 R25, R5, R17.reuse, 0x1, P3 ;  /* 0x0000001105197211 */ /* 0x080fe400018f0eff */
[----:B------:R-:W-:Y:S02]  /*0e60*/  LEA.HI.X.SX32 R23, R4, R17, 0x1, P4 ;  /* 0x0000001104177211 */ /* 0x000fe400020f0eff */
[----:B------:R-:W-:Y:S01]  /*0e70*/  PRMT R42, RZ, 0x7610, R42 ;  /* 0x00007610ff2a7816 */ /* 0x000fe2000000002a */
[----:B---3--:R0:W-:Y:S04]  /*0e80*/  STS.U16 [R20+UR10+0x800], R9 ;  /* 0x0008000914007988 */ /* 0x0081e8000800040a */
[----:B----4-:R0:W-:Y:S04]  /*0e90*/  STS.U16 [R20+UR10+0x900], R11 ;  /* 0x0009000b14007988 */ /* 0x0101e8000800040a */
[----:B------:R0:W-:Y:S04]  /*0ea0*/  STS.U16 [R20+UR10+0xa00], R13 ;  /* 0x000a000d14007988 */ /* 0x0001e8000800040a */
[----:B------:R0:W-:Y:S01]  /*0eb0*/  STS.U16 [R20+UR10+0xb00], R15 ;  /* 0x000b000f14007988 */ /* 0x0001e2000800040a */
[----:B-1----:R1:W-:Y:S06]  /*0ec0*/  MEMBAR.ALL.CTA ;  /* 0x0000000000007992 */ /* 0x0023ec0000008000 */
[----:B-1----:R-:W-:Y:S04]  /*0ed0*/  FENCE.VIEW.ASYNC.S ;  /* 0x00000000000073c6 */ /* 0x002fe80000000000 */
[----:B------:R-:W1:Y:S02]  /*0ee0*/  FENCE.VIEW.ASYNC.S ;  /* 0x00000000000073c6 */ /* 0x000e640000000000 */
[----:B-1----:R0:W1:Y:S02]  /*0ef0*/  @!UP0 SYNCS.EXCH.64 URZ, [UR10+0xc00], UR4 ;  /* 0x000c00040aff85b2 */ /* 0x0020640008000100 */
[----:B-1----:R-:W-:Y:S06]  /*0f00*/  BAR.SYNC.DEFER_BLOCKING 0x0 ;  /* 0x0000000000007b1d */ /* 0x002fec0000010000 */
[----:B0-----:R-:W-:Y:S05]  /*0f10*/  @!P1 BRA `(.L_x_6) ;  /* 0x00000000003c9947 */ /* 0x001fea0003800000 */
[----:B------:R-:W-:Y:S02]  /*0f20*/  UIADD3 UR4, UPT, UPT, UR10, 0x800, URZ ;  /* 0x000008000a047890 */ /* 0x000fe4000fffe0ff */
[----:B------:R-:W-:Y:S02]  /*0f30*/  USHF.R.U32.HI UR16, URZ, 0x4, UR10 ;  /* 0x00000004ff107899 */ /* 0x000fe4000801160a */
[----:B------:R-:W-:Y:S02]  /*0f40*/  USHF.R.U32.HI UR4, URZ, 0x4, UR4 ;  /* 0x00000004ff047899 */ /* 0x000fe40008011604 */
[----:B------:R-:W-:Y:S02]  /*0f50*/  USGXT.U32 UR16, UR16, 0xe ;  /* 0x0000000e1010789a */ /* 0x000fe40008000000 */
[----:B------:R-:W-:Y:S01]  /*0f60*/  USGXT.U32 UR18, UR4, 0xe ;  /* 0x0000000e0412789a */ /* 0x000fe20008000000 */
[----:B------:R-:W-:Y:S02]  /*0f70*/  UMOV UR5, URZ ;  /* 0x000000ff00057c82 */ /* 0x000fe40008000000 */
[----:B------:R-:W-:Y:S01]  /*0f80*/  UMOV UR4, UR8 ;  /* 0x0000000800047c82 */ /* 0x000fe20008000000 */
[----:B------:R-:W-:Y:S01]  /*0f90*/  UMOV UR24, 0x0 ;  /* 0x0000000000187882 */ /* 0x000fe20000000000 */
[----:B------:R-:W-:Y:S01]  /*0fa0*/  UMOV UR25, 0x4088010 ;  /* 0x0408801000197882 */ /* 0x000fe20000000000 */
[----:B------:R-:W-:Y:S01]  /*0fb0*/  UMOV UR17, 0x40004040 ;  /* 0x4000404000117882 */ /* 0x000fe20000000000 */
[----:B------:R-:W-:Y:S01]  /*0fc0*/  UMOV UR19, 0xc0004010 ;  /* 0xc000401000137882 */ /* 0x000fe20000000000 */
[----:B------:R-:W-:Y:S01]  /*0fd0*/  UMOV UR4, UR4 ;  /* 0x0000000400047c82 */ /* 0x000fe20008000000 */
[----:B------:R0:W-:Y:S01]  /*0fe0*/  UTCHMMA gdesc[UR16], gdesc[UR18], tmem[UR32], tmem[UR24], idesc[UR25], !UPT ;  /* 0x00ff1812100075ea */ /* 0x0001e2000f800020 */
[----:B------:R0:W-:Y:S01]  /*0ff0*/  UTCBAR [UR4], URZ ;  /* 0x000000ff040073e9 */ /* 0x0001e200080000ff */
[----:B------:R-:W-:-:S02]  /*1000*/  NOP ;  /* 0x0000000000007918 */ /* 0x000fc40000000000 */
.L_x_6:
[----:B------:R-:W-:Y:S05]  /*1010*/  @!P0 BRA `(.L_x_7) ;  /* 0x0000000000088947 */ /* 0x000fea0003800000 */
[----:B------:R-:W1:Y:S02]  /*1020*/  SYNCS.PHASECHK.TRANS64.TRYWAIT P2, [UR10+0xc00], RZ ;  /* 0x000c00ffff0075a7 */ /* 0x000e64000804110a */
[----:B-1----:R-:W-:Y:S05]  /*1030*/  @!P2 BRA `(.L_x_8) ;  /* 0x000000300004a947 */ /* 0x002fea0003800000 */
.L_x_7:
[----:B------:R-:W-:Y:S01]  /*1040*/  BAR.SYNC.DEFER_BLOCKING 0x0 ;  /* 0x0000000000007b1d */ /* 0x000fe20000010000 */
[----:B------:R-:W-:-:S05]  /*1050*/  LOP3.LUT P2, RZ, R0, 0x7f, RZ, 0xc0, !PT ;  /* 0x0000007f00ff7812 */ /* 0x000fca000784c0ff */
[----:B0-----:R-:W0:Y:S01]  /*1060*/  LDCU UR4, c[0x0][0x3a8] ;  /* 0x00007500ff0477ac */ /* 0x001e220008000800 */
[----:B------:R-:W-:Y:S01]  /*1070*/  LDTM.16dp32bit_t0_t15.x16 R4, tmem[UR13+0x100000] ;  /* 0x1000000d000479ee */ /* 0x000fe20008a00000 */
[----:B------:R-:W0:Y:S06]  /*1080*/  LDTM.16dp32bit_t16_t31.x16 R4, tmem[UR13+0x100010] ;  /* 0x1000100d000479ee */ /* 0x000e2c0008a20000 */
[----:B------:R-:W1:Y:S01]  /*1090*/  @!P2 SYNCS.CCTL.IV [UR10+0xc00] ;  /* 0x000c0000ff00a9b1 */ /* 0x000e62000800000a */
[----:B------:R-:W-:Y:S01]  /*10a0*/  NOP ;  /* 0x0000000000007918 */ /* 0x000fe20000000000 */
[----:B------:R2:W5:Y:S04]  /*10b0*/  @P0 LDG.E.U16 R29, desc[UR22][R30.64] ;  /* 0x000000161e1d0981 */ /* 0x000568000c1e1500 */
[----:B------:R2:W5:Y:S04]  /*10c0*/  @P0 LDG.E.U16 R39, desc[UR22][R24.64] ;  /* 0x0000001618270981 */ /* 0x000568000c1e1500 */
[----:B------:R2:W5:Y:S04]  /*10d0*/  @P0 LDG.E.U16 R28, desc[UR22][R26.64] ;  /* 0x000000161a1c0981 */ /* 0x000568000c1e1500 */
[----:B------:R2:W5:Y:S01]  /*10e0*/  @P0 LDG.E.U16 R42, desc[UR22][R22.64] ;  /* 0x00000016162a0981 */ /* 0x000562000c1e1500 */
[----:B------:R-:W-:Y:S01]  /*10f0*/  LOP3.LUT R44, R0, 0x60, RZ, 0xc0, !PT ;  /* 0x00000060002c7812 */ /* 0x000fe200078ec0ff */
[----:B0-----:R-:W-:Y:S01]  /*1100*/  FMUL R4, R4, UR4 ;  /* 0x0000000404047c20 */ /* 0x001fe20008400000 */
[----:B------:R-:W-:Y:S01]  /*1110*/  LOP3.LUT R38, R0, 0x10, RZ, 0xc0, !PT ;  /* 0x0000001000267812 */ /* 0x000fe200078ec0ff */
[----:B------:R-:W-:Y:S01]  /*1120*/  FMUL R43, R5, UR4 ;  /* 0x00000004052b7c20 */ /* 0x000fe20008400000 */
[----:B------:R-:W-:Y:S01]  /*1130*/  LEA.HI R21, R44, R21, RZ, 0x1f ;  /* 0x000000152c157211 */ /* 0x000fe200078ff8ff */
[----:B------:R-:W-:Y:S01]  /*1140*/  FMUL R45, R6, UR4 ;  /* 0x00000004062d7c20 */ /* 0x000fe20008400000 */
[C---:B------:R-:W-:Y:S01]  /*1150*/  LOP3.LUT R44, R38.reuse, 0x2, RZ, 0xfc, !PT ;  /* 0x00000002262c7812 */ /* 0x040fe200078efcff */
[----:B------:R-:W-:Y:S01]  /*1160*/  FMUL R9, R9, UR4 ;  /* 0x0000000409097c20 */ /* 0x000fe20008400000 */
[C---:B------:R-:W-:Y:S01]  /*1170*/  LOP3.LUT R6, R38.reuse, 0x6, RZ, 0xfc, !PT ;  /* 0x0000000626067812 */ /* 0x040fe200078efcff */
[----:B------:R-:W-:Y:S01]  /*1180*/  VIADD R21, R21, UR12 ;  /* 0x0000000c15157c36 */ /* 0x000fe20008000000 */
[----:B------:R-:W-:Y:S01]  /*1190*/  LOP3.LUT R46, R38, 0x4, RZ, 0xfc, !PT ;  /* 0x00000004262e7812 */ /* 0x000fe200078efcff */
[----:B------:R-:W-:Y:S01]  /*11a0*/  FMUL R11, R11, UR4 ;  /* 0x000000040b0b7c20 */ /* 0x000fe20008400000 */
[----:B------:R-:W-:Y:S01]  /*11b0*/  FMUL R13, R13, UR4 ;  /* 0x000000040d0d7c20 */ /* 0x000fe20008400000 */
[----:B------:R-:W-:Y:S01]  /*11c0*/  FMUL R15, R15, UR4 ;  /* 0x000000040f0f7c20 */ /* 0x000fe20008400000 */
[----:B------:R-:W-:Y:S01]  /*11d0*/  ISETP.GE.AND P2, PT, R21, R38, PT ;  /* 0x000000261500720c */ /* 0x000fe20003f46270 */
[----:B------:R-:W-:Y:S01]  /*11e0*/  FMUL R19, R19, UR4 ;  /* 0x0000000413137c20 */ /* 0x000fe20008400000 */
[----:B------:R-:W-:-:S02]  /*11f0*/  ISETP.GE.AND P5, PT, R21, R44, PT ;  /* 0x0000002c1500720c */ /* 0x000fc40003fa6270 */
[----:B------:R-:W-:Y:S02]  /*1200*/  LOP3.LUT R44, R38, 0x3, RZ, 0xfc, !PT ;  /* 0x00000003262c7812 */ /* 0x000fe400078efcff */
[----:B------:R-:W-:Y:S02]  /*1210*/  FSEL R5, R4, -INF , P2 ;  /* 0xff80000004057808 */ /* 0x000fe40001000000 */
[C---:B------:R-:W-:Y:S02]  /*1220*/  ISETP.GT.AND P2, PT, R21.reuse, R38, PT ;  /* 0x000000261500720c */ /* 0x040fe40003f44270 */
[----:B------:R-:W-:Y:S02]  /*1230*/  ISETP.GE.AND P4, PT, R21, R44, PT ;  /* 0x0000002c1500720c */ /* 0x000fe40003f86270 */
[----:B------:R-:W-:Y:S02]  /*1240*/  LOP3.LUT R44, R38, 0x5, RZ, 0xfc, !PT ;  /* 0x00000005262c7812 */ /* 0x000fe400078efcff */
[----:B------:R-:W-:Y:S01]  /*1250*/  FSEL R4, R43, -INF , P2 ;  /* 0xff8000002b047808 */ /* 0x000fe20001000000 */
[----:B------:R-:W-:Y:S01]  /*1260*/  FMUL R43, R7, UR4 ;  /* 0x00000004072b7c20 */ /* 0x000fe20008400000 */
[----:B------:R-:W-:-:S02]  /*1270*/  FSEL R7, R45, -INF , P5 ;  /* 0xff8000002d077808 */ /* 0x000fc40002800000 */
[C---:B------:R-:W-:Y:S01]  /*1280*/  ISETP.GE.AND P2, PT, R21.reuse, R44, PT ;  /* 0x0000002c1500720c */ /* 0x040fe20003f46270 */
[----:B------:R-:W-:Y:S01]  /*1290*/  FMUL R44, R8, UR4 ;  /* 0x00000004082c7c20 */ /* 0x000fe20008400000 */
[C---:B------:R-:W-:Y:S02]  /*12a0*/  ISETP.GE.AND P5, PT, R21.reuse, R6, PT ;  /* 0x000000061500720c */ /* 0x040fe40003fa6270 */
[C---:B------:R-:W-:Y:S02]  /*12b0*/  LOP3.LUT R6, R38.reuse, 0x7, RZ, 0xfc, !PT ;  /* 0x0000000726067812 */ /* 0x040fe400078efcff */
[----:B------:R-:W-:Y:S02]  /*12c0*/  ISETP.GE.AND P3, PT, R21, R46, PT ;  /* 0x0000002e1500720c */ /* 0x000fe40003f66270 */
[----:B------:R-:W-:Y:S02]  /*12d0*/  LOP3.LUT R8, R38, 0x8, RZ, 0xfc, !PT ;  /* 0x0000000826087812 */ /* 0x000fe400078efcff */
[----:B------:R-:W-:-:S02]  /*12e0*/  FSEL R43, R43, -INF , P4 ;  /* 0xff8000002b2b7808 */ /* 0x000fc40002000000 */
[C---:B------:R-:W-:Y:S02]  /*12f0*/  ISETP.GE.AND P4, PT, R21.reuse, R6, PT ;  /* 0x000000061500720c */ /* 0x040fe40003f86270 */
[----:B------:R-:W-:Y:S01]  /*1300*/  FSEL R6, R44, -INF , P3 ;  /* 0xff8000002c067808 */ /* 0x000fe20001800000 */
[----:B------:R-:W-:Y:S01]  /*1310*/  FMUL R44, R10, UR4 ;  /* 0x000000040a2c7c20 */ /* 0x000fe20008400000 */
[----:B------:R-:W-:Y:S02]  /*1320*/  ISETP.GE.AND P3, PT, R21, R8, PT ;  /* 0x000000081500720c */ /* 0x000fe40003f66270 */
[C---:B------:R-:W-:Y:S02]  /*1330*/  LOP3.LUT R8, R38.reuse, 0x9, RZ, 0xfc, !PT ;  /* 0x0000000926087812 */ /* 0x040fe400078efcff */
        /* <DEDUP_REMOVED lines=9> */
[----:B------:R-:W-:Y:S02]  /*13d0*/  FMNMX3 R45, R5, R4, R7, !PT ;  /* 0x00000004052d7276 */ /* 0x000fe40007800007 */
[C---:B------:R-:W-:Y:S02]  /*13e0*/  ISETP.GE.AND P4, PT, R21.reuse, R10, PT ;  /* 0x0000000a1500720c */ /* 0x040fe40003f86270 */
[----:B------:R-:W-:Y:S01]  /*13f0*/  FSEL R10, R44, -INF , P3 ;  /* 0xff8000002c0a7808 */ /* 0x000fe20001800000 */
[----:B------:R-:W-:Y:S01]  /*1400*/  FMUL R44, R14, UR4 ;  /* 0x000000040e2c7c20 */ /* 0x000fe20008400000 */
[----:B------:R-:W-:Y:S02]  /*1410*/  ISETP.GE.AND P3, PT, R21, R12, PT ;  /* 0x0000000c1500720c */ /* 0x000fe40003f66270 */
[----:B------:R-:W-:Y:S02]  /*1420*/  LOP3.LUT R12, R38, 0xd, RZ, 0xfc, !PT ;  /* 0x0000000d260c7812 */ /* 0x000fe400078efcff */
[----:B------:R-:W-:-:S02]  /*1430*/  FMNMX3 R45, R45, R43, R6, !PT ;  /* 0x0000002b2d2d7276 */ /* 0x000fc40007800006 */
[----:B------:R-:W-:Y:S02]  /*1440*/  LOP3.LUT R14, R38, 0xe, RZ, 0xfc, !PT ;  /* 0x0000000e260e7812 */ /* 0x000fe400078efcff */
[----:B------:R-:W-:Y:S02]  /*1450*/  FSEL R13, R13, -INF , P2 ;  /* 0xff8000000d0d7808 */ /* 0x000fe40001000000 */
[----:B------:R-:W-:Y:S02]  /*1460*/  ISETP.GE.AND P2, PT, R21, R12, PT ;  /* 0x0000000c1500720c */ /* 0x000fe40003f46270 */
[----:B------:R-:W-:Y:S02]  /*1470*/  FMNMX3 R45, R45, R9, R8, !PT ;  /* 0x000000092d2d7276 */ /* 0x000fe40007800008 */
[----:B------:R-:W-:Y:S02]  /*1480*/  FSEL R12, R44, -INF , P5 ;  /* 0xff8000002c0c7808 */ /* 0x000fe40002800000 */
[----:B------:R-:W-:Y:S01]  /*1490*/  ISETP.GE.AND P5, PT, R21, R14, PT ;  /* 0x0000000e1500720c */ /* 0x000fe20003fa6270 */
[----:B------:R-:W-:Y:S01]  /*14a0*/  FMUL R14, R16, UR4 ;  /* 0x00000004100e7c20 */ /* 0x000fe20008400000 */
[----:B------:R-:W-:Y:S01]  /*14b0*/  FMNMX3 R45, R45, R11, R10, !PT ;  /* 0x0000000b2d2d7276 */ /* 0x000fe2000780000a */
[----:B------:R-:W-:Y:S01]  /*14c0*/  FMUL R16, R17, UR4 ;  /* 0x0000000411107c20 */ /* 0x000fe20008400000 */
[----:B------:R-:W-:Y:S01]  /*14d0*/  FMUL R17, R18, UR4 ;  /* 0x0000000412117c20 */ /* 0x000fe20008400000 */
[----:B------:R-:W-:-:S02]  /*14e0*/  LOP3.LUT R38, R38, 0xf, RZ, 0xfc, !PT ;  /* 0x0000000f26267812 */ /* 0x000fc400078efcff */
[----:B------:R-:W-:Y:S02]  /*14f0*/  FSEL R15, R15, -INF , P4 ;  /* 0xff8000000f0f7808 */ /* 0x000fe40002000000 */
[----:B------:R-:W-:Y:S02]  /*1500*/  FSEL R14, R14, -INF , P3 ;  /* 0xff8000000e0e7808 */ /* 0x000fe40001800000 */
[----:B------:R-:W-:Y:S02]  /*1510*/  FMNMX3 R45, R45, R13, R12, !PT ;  /* 0x0000000d2d2d7276 */ /* 0x000fe4000780000c */
[----:B------:R-:W-:Y:S02]  /*1520*/  ISETP.GE.AND P4, PT, R21, R38, PT ;  /* 0x000000261500720c */ /* 0x000fe40003f86270 */
[----:B------:R-:W-:Y:S02]  /*1530*/  FSEL R16, R16, -INF , P2 ;  /* 0xff80000010107808 */ /* 0x000fe40001000000 */
[----:B------:R-:W-:-:S02]  /*1540*/  FSEL R17, R17, -INF , P5 ;  /* 0xff80000011117808 */ /* 0x000fc40002800000 */
[----:B------:R-:W-:Y:S02]  /*1550*/  FMNMX3 R45, R45, R15, R14, !PT ;  /* 0x0000000f2d2d7276 */ /* 0x000fe4000780000e */
[----:B------:R-:W-:Y:S02]  /*1560*/  FSEL R19, R19, -INF , P4 ;  /* 0xff80000013137808 */ /* 0x000fe40002000000 */
[----:B------:R-:W-:-:S04]  /*1570*/  FMNMX3 R18, R45, R16, R17, !PT ;  /* 0x000000102d127276 */ /* 0x000fc80007800011 */
[----:B------:R-:W-:-:S05]  /*1580*/  FMNMX R18, R19, R18, !PT ;  /* 0x0000001213127209 */ /* 0x000fca0007800000 */
[----:B------:R-:W0:Y:S02]  /*1590*/  SHFL.BFLY PT, R45, R18, 0x10, 0x1f ;  /* 0x0e001f00122d7f89 */ /* 0x000e2400000e0000 */
[----:B0-----:R-:W-:-:S05]  /*15a0*/  FMNMX3 R38, R18, -INF , R45, !PT ;  /* 0xff80000012267876 */ /* 0x001fca000780002d */
[--C-:B------:R-:W-:Y:S01]  /*15b0*/  FADD R5, R5, -R38.reuse ;  /* 0x8000002605057221 */ /* 0x100fe20000000000 */
[--C-:B------:R-:W-:Y:S01]  /*15c0*/  FADD R18, R6, -R38.reuse ;  /* 0x8000002606127221 */ /* 0x100fe20000000000 */
[--C-:B------:R-:W-:Y:S01]  /*15d0*/  FADD R7, R7, -R38.reuse ;  /* 0x8000002607077221 */ /* 0x100fe20000000000 */
[--C-:B------:R-:W-:Y:S01]  /*15e0*/  FADD R43, R43, -R38.reuse ;  /* 0x800000262b2b7221 */ /* 0x100fe20000000000 */
[----:B------:R-:W-:Y:S01]  /*15f0*/  FMUL R44, R5, 1.4426950216293334961 ;  /* 0x3fb8aa3b052c7820 */ /* 0x000fe20000400000 */
[--C-:B------:R-:W-:Y:S01]  /*1600*/  FADD R5, R4, -R38.reuse ;  /* 0x8000002604057221 */ /* 0x100fe20000000000 */
[----:B------:R-:W-:Y:S01]  /*1610*/  FMUL R45, R18, 1.4426950216293334961 ;  /* 0x3fb8aa3b122d7820 */ /* 0x000fe20000400000 */
[--C-:B------:R-:W-:Y:S01]  /*1620*/  FADD R18, R9, -R38.reuse ;  /* 0x8000002609127221 */ /* 0x100fe20000000000 */
[----:B------:R-:W-:Y:S01]  /*1630*/  FMUL R7, R7, 1.4426950216293334961 ;  /* 0x3fb8aa3b07077820 */ /* 0x000fe20000400000 */
[----:B------:R-:W-:Y:S01]  /*1640*/  FMUL R5, R5, 1.4426950216293334961 ;  /* 0x3fb8aa3b05057820 */ /* 0x000fe20000400000 */
[----:B------:R0:W-:Y:S01]  /*1650*/  MUFU.EX2 R4, R44 ;  /* 0x0000002c00047308 */ /* 0x0001e20000000800 */
[----:B------:R-:W-:Y:S01]  /*1660*/  FMUL R43, R43, 1.4426950216293334961 ;  /* 0x3fb8aa3b2b2b7820 */ /* 0x000fe20000400000 */
[----:B------:R-:W-:-:S04]  /*1670*/  FADD R19, R19, -R38 ;  /* 0x8000002613137221 */ /* 0x000fc80000000000 */
[----:B------:R-:W-:Y:S02]  /*1680*/  FMUL R19, R19, 1.4426950216293334961 ;  /* 0x3fb8aa3b13137820 */ /* 0x000fe40000400000 */
[----:B------:R-:W3:Y:S01]  /*1690*/  MUFU.EX2 R5, R5 ;  /* 0x0000000500057308 */ /* 0x000ee20000000800 */
[----:B0-----:R-:W-:Y:S01]  /*16a0*/  FMUL R44, R18, 1.4426950216293334961 ;  /* 0x3fb8aa3b122c7820 */ /* 0x001fe20000400000 */
[----:B------:R-:W-:-:S04]  /*16b0*/  FADD R18, R8, -R38 ;  /* 0x8000002608127221 */ /* 0x000fc80000000000 */
[----:B------:R-:W-:Y:S01]  /*16c0*/  FMUL R46, R18, 1.4426950216293334961 ;  /* 0x3fb8aa3b122e7820 */ /* 0x000fe20000400000 */
[--C-:B------:R-:W-:Y:S01]  /*16d0*/  FADD R18, R11, -R38.reuse ;  /* 0x800000260b127221 */ /* 0x100fe20000000000 */
[----:B------:R-:W-:Y:S03]  /*16e0*/  MUFU.EX2 R7, R7 ;  /* 0x0000000700077308 */ /* 0x000fe60000000800 */
[----:B------:R-:W-:Y:S01]  /*16f0*/  FMUL R47, R18, 1.4426950216293334961 ;  /* 0x3fb8aa3b122f7820 */ /* 0x000fe20000400000 */
[----:B------:R-:W-:-:S04]  /*1700*/  FADD R18, R10, -R38 ;  /* 0x800000260a127221 */ /* 0x000fc80000000000 */
[----:B------:R0:W4:Y:S01]  /*1710*/  MUFU.EX2 R6, R43 ;  /* 0x0000002b00067308 */ /* 0x0001220000000800 */
[----:B---3--:R-:W-:Y:S01]  /*1720*/  FADD R48, R4, R5 ;  /* 0x0000000504307221 */ /* 0x008fe20000000000 */
[----:B------:R-:W-:-:S06]  /*1730*/  F2FP.F16.F32.PACK_AB R4, R5, R4 ;  /* 0x000000040504723e */ /* 0x000fcc00000000ff */
[----:B------:R3:W-:Y:S01]  /*1740*/  MUFU.EX2 R9, R45 ;  /* 0x0000002d00097308 */ /* 0x0007e20000000800 */
[----:B0-----:R-:W-:Y:S01]  /*1750*/  FMUL R43, R18, 1.4426950216293334961 ;  /* 0x3fb8aa3b122b7820 */ /* 0x001fe20000400000 */
[----:B------:R-:W-:-:S06]  /*1760*/  FADD R18, R13, -R38 ;  /* 0x800000260d127221 */ /* 0x000fcc0000000000 */
[----:B------:R0:W1:Y:S01]  /*1770*/  MUFU.EX2 R8, R44 ;  /* 0x0000002c00087308 */ /* 0x0000620000000800 */
[----:B---3--:R-:W-:Y:S01]  /*1780*/  FMUL R45, R18, 1.4426950216293334961 ;  /* 0x3fb8aa3b122d7820 */ /* 0x008fe20000400000 */
[----:B------:R-:W-:Y:S01]  /*1790*/  FADD R18, R12, -R38 ;  /* 0x800000260c127221 */ /* 0x000fe20000000000 */
[----:B----4-:R-:W-:-:S05]  /*17a0*/  F2FP.F16.F32.PACK_AB R5, R6, R7 ;  /* 0x000000070605723e */ /* 0x010fca00000000ff */
[----:B------:R3:W-:Y:S01]  /*17b0*/  MUFU.EX2 R11, R46 ;  /* 0x0000002e000b7308 */ /* 0x0007e20000000800 */
[----:B0-----:R-:W-:Y:S01]  /*17c0*/  FMUL R44, R18, 1.4426950216293334961 ;  /* 0x3fb8aa3b122c7820 */ /* 0x001fe20000400000 */
[----:B------:R-:W-:-:S06]  /*17d0*/  FADD R18, R15, -R38 ;  /* 0x800000260f127221 */ /* 0x000fcc0000000000 */
[----:B------:R0:W4:Y:S01]  /*17e0*/  MUFU.EX2 R10, R47 ;  /* 0x0000002f000a7308 */ /* 0x0001220000000800 */
[----:B---3--:R-:W-:Y:S01]  /*17f0*/  FMUL R46, R18, 1.4426950216293334961 ;  /* 0x3fb8aa3b122e7820 */ /* 0x008fe20000400000 */
[----:B------:R-:W-:-:S06]  /*1800*/  FADD R18, R14, -R38 ;  /* 0x800000260e127221 */ /* 0x000fcc0000000000 */
[----:B------:R3:W-:Y:S01]  /*1810*/  MUFU.EX2 R13, R43 ;  /* 0x0000002b000d7308 */ /* 0x0007e20000000800 */
[----:B0-----:R-:W-:-:S04]  /*1820*/  FADD R47, R7, R48 ;  /* 0x00000030072f7221 */ /* 0x001fc80000000000 */
[----:B------:R-:W-:Y:S01]  /*1830*/  FADD R48, R6, R47 ;  /* 0x0000002f06307221 */ /* 0x000fe20000000000 */
[----:B-1----:R-:W-:Y:S02]  /*1840*/  F2FP.F16.F32.PACK_AB R6, R8, R9 ;  /* 0x000000090806723e */ /* 0x002fe400000000ff */
[----:B------:R0:W1:Y:S01]  /*1850*/  MUFU.EX2 R12, R45 ;  /* 0x0000002d000c7308 */ /* 0x0000620000000800 */
[----:B---3--:R-:W-:Y:S01]  /*1860*/  FMUL R43, R18, 1.4426950216293334961 ;  /* 0x3fb8aa3b122b7820 */ /* 0x008fe20000400000 */
[----:B------:R-:W-:Y:S01]  /*1870*/  FADD R18, R16, -R38 ;  /* 0x8000002610127221 */ /* 0x000fe20000000000 */
[----:B----4-:R-:W-:-:S05]  /*1880*/  F2FP.F16.F32.PACK_AB R7, R10, R11 ;  /* 0x0000000b0a07723e */ /* 0x010fca00000000ff */
[----:B------:R3:W-:Y:S01]  /*1890*/  MUFU.EX2 R15, R44 ;  /* 0x0000002c000f7308 */ /* 0x0007e20000000800 */
[----:B0-----:R-:W-:-:S04]  /*18a0*/  FADD R45, R9, R48 ;  /* 0x00000030092d7221 */ /* 0x001fc80000000000 */
[----:B------:R-:W-:-:S03]  /*18b0*/  FADD R48, R8, R45 ;  /* 0x0000002d08307221 */ /* 0x000fc60000000000 */
[----:B------:R0:W4:Y:S01]  /*18c0*/  MUFU.EX2 R14, R46 ;  /* 0x0000002e000e7308 */ /* 0x0001220000000800 */
[----:B------:R-:W-:Y:S01]  /*18d0*/  FADD R45, R11, R48 ;  /* 0x000000300b2d7221 */ /* 0x000fe20000000000 */
[----:B---3--:R-:W-:Y:S01]  /*18e0*/  FMUL R44, R18, 1.4426950216293334961 ;  /* 0x3fb8aa3b122c7820 */ /* 0x008fe20000400000 */
[----:B------:R-:W-:Y:S01]  /*18f0*/  FADD R18, R17, -R38 ;  /* 0x8000002611127221 */ /* 0x000fe20000000000 */
[----:B-1----:R-:W-:-:S03]  /*1900*/  F2FP.F16.F32.PACK_AB R8, R12, R13 ;  /* 0x0000000d0c08723e */ /* 0x002fc600000000ff */
[----:B------:R-:W-:Y:S01]  /*1910*/  FMUL R18, R18, 1.4426950216293334961 ;  /* 0x3fb8aa3b12127820 */ /* 0x000fe20000400000 */
[----:B------:R1:W3:Y:S01]  /*1920*/  MUFU.EX2 R16, R43 ;  /* 0x0000002b00107308 */ /* 0x0002e20000000800 */
[----:B0-----:R-:W-:-:S04]  /*1930*/  FADD R46, R10, R45 ;  /* 0x0000002d0a2e7221 */ /* 0x001fc80000000000 */
[----:B------:R-:W-:-:S03]  /*1940*/  FADD R45, R13, R46 ;  /* 0x0000002e0d2d7221 */ /* 0x000fc60000000000 */
[----:B------:R3:W0:Y:S01]  /*1950*/  MUFU.EX2 R17, R44 ;  /* 0x0000002c00117308 */ /* 0x0006220000000800 */
[----:B------:R-:W-:Y:S01]  /*1960*/  FADD R46, R12, R45 ;  /* 0x0000002d0c2e7221 */ /* 0x000fe20000000000 */
[----:B----4-:R-:W-:-:S03]  /*1970*/  F2FP.F16.F32.PACK_AB R9, R14, R15 ;  /* 0x0000000f0e09723e */ /* 0x010fc600000000ff */
[----:B-1----:R-:W-:-:S03]  /*1980*/  FADD R43, R15, R46 ;  /* 0x0000002e0f2b7221 */ /* 0x002fc60000000000 */
[----:B------:R-:W1:Y:S01]  /*1990*/  MUFU.EX2 R18, R18 ;  /* 0x0000001200127308 */ /* 0x000e620000000800 */
[----:B------:R-:W-:Y:S01]  /*19a0*/  FADD R43, R14, R43 ;  /* 0x0000002b0e2b7221 */ /* 0x000fe20000000000 */
[----:B------:R-:W-:-:S03]  /*19b0*/  FADD R14, -R38, -INF ;  /* 0xff800000260e7421 */ /* 0x000fc60000000100 */
[----:B---3--:R-:W-:-:S03]  /*19c0*/  FADD R44, R16, R43 ;  /* 0x0000002b102c7221 */ /* 0x008fc60000000000 */
[----:B------:R-:W3:Y:S01]  /*19d0*/  MUFU.EX2 R19, R19 ;  /* 0x0000001300137308 */ /* 0x000ee20000000800 */
[C---:B0-----:R-:W-:Y:S01]  /*19e0*/  FADD R43, R17.reuse, R44 ;  /* 0x0000002c112b7221 */ /* 0x041fe20000000000 */
[----:B------:R-:W-:-:S03]  /*19f0*/  F2FP.F16.F32.PACK_AB R10, R17, R16 ;  /* 0x00000010110a723e */ /* 0x000fc600000000ff */
[----:B-1----:R-:W-:-:S04]  /*1a00*/  FADD R44, R18, R43 ;  /* 0x0000002b122c7221 */ /* 0x002fc80000000000 */
[C---:B---3--:R-:W-:Y:S01]  /*1a10*/  FADD R12, R19.reuse, R44 ;  /* 0x0000002c130c7221 */ /* 0x048fe20000000000 */
[----:B------:R-:W-:-:S04]  /*1a20*/  F2FP.F16.F32.PACK_AB R11, R19, R18 ;  /* 0x00000012130b723e */ /* 0x000fc800000000ff */
[----:B------:R2:W0:Y:S01]  /*1a30*/  SHFL.BFLY PT, R13, R12, 0x10, 0x1f ;  /* 0x0e001f000c0d7f89 */ /* 0x00042200000e0000 */
[----:B------:R-:W-:Y:S05]  /*1a40*/  @!P0 BRA `(.L_x_9) ;  /* 0x0000000000088947 */ /* 0x000fea0003800000 */
[----:B------:R1:W-:Y:S01]  /*1a50*/  STTM.16dp32bit_t0_t15.x8 tmem[UR13+0x10], R4 ;  /* 0x00001004000079ed */ /* 0x0003e2000898000d */
[----:B------:R1:W-:Y:S02]  /*1a60*/  STTM.16dp32bit_t16_t31.x8 tmem[UR13+0x18], R4 ;  /* 0x00001804000079ed */ /* 0x0003e400089a000d */
.L_x_9:
[----:B-----5:R3:W-:Y:S01]  /*1a70*/  STS.U16 [R20+UR10+0x800], R29 ;  /* 0x0008001d14007988 */ /* 0x0207e2000800040a */
[----:B------:R-:W-:-:S03]  /*1a80*/  FMUL R14, R14, 1.4426950216293334961 ;  /* 0x3fb8aa3b0e0e7820 */ /* 0x000fc60000400000 */
[----:B------:R3:W-:Y:S03]  /*1a90*/  STS.U16 [R20+UR10+0xa00], R39 ;  /* 0x000a002714007988 */ /* 0x0007e6000800040a */
[----:B------:R-:W4:Y:S01]  /*1aa0*/  MUFU.EX2 R14, R14 ;  /* 0x0000000e000e7308 */ /* 0x000f220000000800 */
[----:B------:R3:W-:Y:S04]  /*1ab0*/  STS.U16 [R3+UR10+0x900], R28 ;  /* 0x0009001c03007988 */ /* 0x0007e8000800040a */
[----:B------:R3:W-:Y:S01]  /*1ac0*/  STS.U16 [R3+UR10+0xb00], R42 ;  /* 0x000b002a03007988 */ /* 0x0007e2000800040a */
[----:B------:R-:W1:Y:S02]  /*1ad0*/  FENCE.VIEW.ASYNC.T ;  /* 0x00000000000073c6 */ /* 0x000e640000000200 */
[----:B-1----:R-:W-:Y:S06]  /*1ae0*/  BAR.SYNC.DEFER_BLOCKING 0x0 ;  /* 0x0000000000007b1d */ /* 0x002fec0000010000 */
[----:B------:R-:W1:Y:S01]  /*1af0*/  LDTM.16dp32bit_t0_t15.x8 R4, tmem[UR13] ;  /* 0x0000000d000479ee */ /* 0x000e620008980000 */
[----:B------:R-:W2:Y:S01]  /*1b00*/  LDTM.16dp32bit_t16_t31.x8 R4, tmem[UR13+0x8] ;  /* 0x0000080d000479ee */ /* 0x000ea200089a0000 */
[----:B------:R-:W-:Y:S01]  /*1b10*/  NOP ;  /* 0x0000000000007918 */ /* 0x000fe20000000000 */
[----:B---34-:R-:W-:Y:S05]  /*1b20*/  @!P0 BRA `(.L_x_10) ;  /* 0x0000000000288947 */ /* 0x018fea0003800000 */
[C---:B-12---:R-:W-:Y:S01]  /*1b30*/  FMUL R4, R14.reuse, R4 ;  /* 0x000000040e047220 */ /* 0x046fe20000400000 */
[C---:B------:R-:W-:Y:S01]  /*1b40*/  FMUL R5, R14.reuse, R5 ;  /* 0x000000050e057220 */ /* 0x040fe20000400000 */
[C---:B------:R-:W-:Y:S01]  /*1b50*/  FMUL R6, R14.reuse, R6 ;  /* 0x000000060e067220 */ /* 0x040fe20000400000 */
[C---:B------:R-:W-:Y:S01]  /*1b60*/  FMUL R7, R14.reuse, R7 ;  /* 0x000000070e077220 */ /* 0x040fe20000400000 */
[C---:B------:R-:W-:Y:S01]  /*1b70*/  FMUL R8, R14.reuse, R8 ;  /* 0x000000080e087220 */ /* 0x040fe20000400000 */
[C---:B------:R-:W-:Y:S01]  /*1b80*/  FMUL R9, R14.reuse, R9 ;  /* 0x000000090e097220 */ /* 0x040fe20000400000 */
[C---:B------:R-:W-:Y:S01]  /*1b90*/  FMUL R10, R14.reuse, R10 ;  /* 0x0000000a0e0a7220 */ /* 0x040fe20000400000 */
[----:B------:R-:W-:-:S04]  /*1ba0*/  FMUL R11, R14, R11 ;  /* 0x0000000b0e0b7220 */ /* 0x000fc80000400000 */
[----:B------:R3:W-:Y:S01]  /*1bb0*/  STTM.16dp32bit_t0_t15.x8 tmem[UR13], R4 ;  /* 0x00000004000079ed */ /* 0x0007e2000898000d */
[----:B------:R3:W-:Y:S02]  /*1bc0*/  STTM.16dp32bit_t16_t31.x8 tmem[UR13+0x8], R4 ;  /* 0x00000804000079ed */ /* 0x0007e400089a000d */
.L_x_10:
[----:B--2---:R-:W2:Y:S02]  /*1bd0*/  FENCE.VIEW.ASYNC.T ;  /* 0x00000000000073c6 */ /* 0x004ea40000000200 */
[----:B--2---:R-:W-:Y:S01]  /*1be0*/  BAR.SYNC.DEFER_BLOCKING 0x0 ;  /* 0x0000000000007b1d */ /* 0x004fe20000010000 */
[----:B0-----:R-:W-:Y:S01]  /*1bf0*/  FADD R13, R12, R13 ;  /* 0x0000000d0c0d7221 */ /* 0x001fe20000000000 */
[----:B------:R-:W-:Y:S01]  /*1c00*/  UIADD3 UR6, UPT, UPT, UR10, 0x1400, URZ ;  /* 0x000014000a067890 */ /* 0x000fe2000fffe0ff */
[----:B------:R-:W-:Y:S01]  /*1c10*/  FSEL R38, R38, -INF , P0 ;  /* 0xff80000026267808 */ /* 0x000fe20000000000 */
[----:B------:R-:W-:Y:S01]  /*1c20*/  UIADD3 UR16, UPT, UPT, UR11, 0x10, URZ ;  /* 0x000000100b107890 */ /* 0x000fe2000fffe0ff */
[----:B------:R-:W-:-:S05]  /*1c30*/  FADD R13, R14, R13 ;  /* 0x0000000d0e0d7221 */ /* 0x000fca0000000000 */
[----:B------:R-:W-:Y:S01]  /*1c40*/  FSEL R28, R13, 1, P0 ;  /* 0x3f8000000d1c7808 */ /* 0x000fe20000000000 */
[----:B------:R0:W-:Y:S06]  /*1c50*/  MEMBAR.ALL.CTA ;  /* 0x0000000000007992 */ /* 0x0001ec0000008000 */
[----:B0-----:R-:W0:Y:S02]  /*1c60*/  FENCE.VIEW.ASYNC.S ;  /* 0x00000000000073c6 */ /* 0x001e240000000000 */
[----:B0-----:R-:W-:Y:S06]  /*1c70*/  BAR.SYNC.DEFER_BLOCKING 0x0 ;  /* 0x0000000000007b1d */ /* 0x001fec0000010000 */
[----:B------:R-:W-:Y:S05]  /*1c80*/  @!P1 BRA `(.L_x_11) ;  /* 0x0000000000649947 */ /* 0x000fea0003800000 */
[----:B------:R-:W-:Y:S01]  /*1c90*/  UIADD3 UR4, UPT, UPT, UR10, 0x800, URZ ;  /* 0x000008000a047890 */ /* 0x000fe2000fffe0ff */
[----:B------:R-:W-:Y:S01]  /*1ca0*/  BSSY.RECONVERGENT B0, `(.L_x_12) ;  /* 0x0000016000007945 */ /* 0x000fe20003800200 */
[----:B------:R-:W-:Y:S02]  /*1cb0*/  ELECT P0, URZ, PT ;  /* 0x0000000000ff782f */ /* 0x000fe40003800000 */
[----:B------:R-:W-:Y:S01]  /*1cc0*/  USHF.R.U32.HI UR4, URZ, 0x4, UR4 ;  /* 0x00000004ff047899 */ /* 0x000fe20008011604 */
[----:B------:R-:W-:Y:S01]  /*1cd0*/  UMOV UR18, 0xfffffffe ;  /* 0xfffffffe00127882 */ /* 0x000fe20000000000 */
[----:B------:R-:W-:Y:S02]  /*1ce0*/  UMOV UR19, 0x7fffbfdf ;  /* 0x7fffbfdf00137882 */ /* 0x000fe40000000000 */
[----:B------:R-:W-:Y:S01]  /*1cf0*/  USGXT.U32 UR4, UR4, 0xe ;  /* 0x0000000e0404789a */ /* 0x000fe20008000000 */
[----:B------:R-:W-:Y:S01]  /*1d00*/  UMOV UR5, URZ ;  /* 0x000000ff00057c82 */ /* 0x000fe20008000000 */
[----:B------:R-:W-:-:S02]  /*1d10*/  UIADD3 UR14, UPT, UPT, UR11, 0x18, URZ ;  /* 0x000000180b0e7890 */ /* 0x000fc4000fffe0ff */
[----:B------:R-:W-:Y:S01]  /*1d20*/  UIADD3.64 UR18, UPT, UPT, UR4, -UR18, URZ ;  /* 0x8000001204127297 */ /* 0x000fe2000fffe0ff */
[----:B------:R-:W-:Y:S01]  /*1d30*/  UMOV UR24, 0x0 ;  /* 0x0000000000187882 */ /* 0x000fe20000000000 */
[----:B------:R-:W-:Y:S01]  /*1d40*/  UMOV UR25, 0x4040010 ;  /* 0x0404001000197882 */ /* 0x000fe20000000000 */
[----:B------:R-:W-:Y:S01]  /*1d50*/  UMOV UR5, 0x80004020 ;  /* 0x8000402000057882 */ /* 0x000fe20000000000 */
[----:B------:R-:W-:Y:S01]  /*1d60*/  UMOV UR26, 0x0 ;  /* 0x00000000001a7882 */ /* 0x000fe20000000000 */
[----:B------:R-:W-:Y:S01]  /*1d70*/  UMOV UR27, 0x4040010 ;  /* 0x04040010001b7882 */ /* 0x000fe20000000000 */
[----:B------:R0:W-:Y:S03]  /*1d80*/  UTCHMMA tmem[UR16], gdesc[UR4], tmem[UR11], tmem[UR24], idesc[UR25], UPT ;  /* 0x00ff1804100079ea */ /* 0x0001e6000b80000b */
[----:B------:R0:W-:Y:S01]  /*1d90*/  UTCHMMA tmem[UR14], gdesc[UR18], tmem[UR11], tmem[UR26], idesc[UR27], UPT ;  /* 0x00ff1a120e0079ea */ /* 0x0001e2000b80000b */
[----:B------:R-:W-:Y:S05]  /*1da0*/  @!P0 BRA `(.L_x_13) ;  /* 0x0000000000148947 */ /* 0x000fea0003800000 */
[----:B0-----:R-:W-:Y:S01]  /*1db0*/  UMOV UR4, UR6 ;  /* 0x0000000600047c82 */ /* 0x001fe20008000000 */
[----:B------:R-:W-:Y:S02]  /*1dc0*/  UMOV UR5, URZ ;  /* 0x000000ff00057c82 */ /* 0x000fe40008000000 */
[----:B------:R-:W-:Y:S02]  /*1dd0*/  UMOV UR4, UR4 ;  /* 0x0000000400047c82 */ /* 0x000fe40008000000 */
[----:B------:R2:W-:Y:S01]  /*1de0*/  UTCBAR [UR4], URZ ;  /* 0x000000ff040073e9 */ /* 0x0005e200080000ff */
[----:B------:R-:W-:Y:S02]  /*1df0*/  NOP ;  /* 0x0000000000007918 */ /* 0x000fe40000000000 */
.L_x_13:
[----:B0-2---:R-:W-:Y:S05]  /*1e00*/  BSYNC.RECONVERGENT B0 ;  /* 0x0000000000007941 */ /* 0x005fea0003800200 */
.L_x_12:
[----:B------:R-:W-:Y:S05]  /*1e10*/  BRA `(.L_x_14) ;  /* 0x0000000000087947 */ /* 0x000fea0003800000 */
.L_x_11:
[----:B------:R-:W-:-:S09]  /*1e20*/  UISETP.GE.AND UP0, UPT, UR12, URZ, UPT ;  /* 0x000000ff0c00728c */ /* 0x000fd2000bf06270 */
[----:B------:R-:W-:Y:S05]  /*1e30*/  BRA.U !UP0, `(.L_x_15) ;  /* 0x0000001508487547 */ /* 0x000fea000b800000 */
.L_x_14:
[----:B------:R-:W-:Y:S01]  /*1e40*/  UIADD3 UR4, UPT, UPT, UR10, 0x1000, URZ ;  /* 0x000010000a047890 */ /* 0x000fe2000fffe0ff */
[----:B------:R-:W-:Y:S01]  /*1e50*/  IMAD.MOV.U32 R42, RZ, RZ, RZ ;  /* 0x000000ffff2a7224 */ /* 0x000fe200078e00ff */
[----:B------:R-:W-:Y:S02]  /*1e60*/  USHF.L.U32 UR24, UR15, 0x5, URZ ;  /* 0x000000050f187899 */ /* 0x000fe400080006ff */
[----:B------:R-:W-:Y:S02]  /*1e70*/  USHF.R.U32.HI UR4, URZ, 0x4, UR4 ;  /* 0x00000004ff047899 */ /* 0x000fe40008011604 */
[----:B------:R-:W-:Y:S02]  /*1e80*/  USHF.L.U32 UR25, UR9, 0x5, URZ ;  /* 0x0000000509197899 */ /* 0x000fe400080006ff */
[----:B------:R-:W-:Y:S01]  /*1e90*/  USHF.R.U32.HI UR30, URZ, 0x4, UR10 ;  /* 0x00000004ff1e7899 */ /* 0x000fe2000801160a */
[----:B------:R-:W-:Y:S01]  /*1ea0*/  IMAD.U32 R29, RZ, RZ, UR24 ;  /* 0x00000018ff1d7e24 */ /* 0x000fe2000f8e00ff */
[----:B------:R-:W-:-:S02]  /*1eb0*/  USHF.R.U32.HI UR17, URZ, 0x4, UR8 ;  /* 0x00000004ff117899 */ /* 0x000fc40008011608 */
[----:B------:R-:W-:Y:S01]  /*1ec0*/  USGXT.U32 UR4, UR4, 0xe ;  /* 0x0000000e0404789a */ /* 0x000fe20008000000 */
[----:B------:R-:W-:Y:S01]  /*1ed0*/  UMOV UR14, 0xfffffffe ;  /* 0xfffffffe000e7882 */ /* 0x000fe20000000000 */
[----:B------:R-:W-:Y:S01]  /*1ee0*/  UMOV UR15, 0x7fffbfdf ;  /* 0x7fffbfdf000f7882 */ /* 0x000fe20000000000 */
[----:B------:R-:W-:Y:S01]  /*1ef0*/  UMOV UR5, URZ ;  /* 0x000000ff00057c82 */ /* 0x000fe20008000000 */
[----:B------:R-:W-:Y:S01]  /*1f00*/  UMOV UR28, UR6 ;  /* 0x00000006001c7c82 */ /* 0x000fe20008000000 */
[----:B------:R-:W0:Y:S01]  /*1f10*/  LDCU UR35, c[0x0][0x3a8] ;  /* 0x00007500ff2377ac */ /* 0x000e220008000800 */
[----:B------:R-:W-:Y:S01]  /*1f20*/  UISETP.NE.U32.AND UP3, UPT, UR20, URZ, UPT ;  /* 0x000000ff1400728c */ /* 0x000fe2000bf65070 */
[----:B------:R-:W-:Y:S01]  /*1f30*/  UMOV UR26, 0x1 ;  /* 0x00000001001a7882 */ /* 0x000fe20000000000 */
[----:B------:R-:W-:Y:S02]  /*1f40*/  USGXT.U32 UR30, UR30, 0xe ;  /* 0x0000000e1e1e789a */ /* 0x000fe40008000000 */
[----:B------:R-:W-:-:S02]  /*1f50*/  USGXT.U32 UR17, UR17, 0xe ;  /* 0x0000000e1111789a */ /* 0x000fc40008000000 */
[----:B------:R-:W-:Y:S01]  /*1f60*/  UIADD3.64 UR14, UPT, UPT, UR4, -UR14, URZ ;  /* 0x8000000e040e7297 */ /* 0x000fe2000fffe0ff */
[----:B------:R-:W-:Y:S01]  /*1f70*/  UMOV UR33, 0xffffffe0 ;  /* 0xffffffe000217882 */ /* 0x000fe20000000000 */
[----:B------:R-:W-:Y:S01]  /*1f80*/  UMOV UR34, 0xffffffff ;  /* 0xffffffff00227882 */ /* 0x000fe20000000000 */
[----:B------:R-:W-:Y:S01]  /*1f90*/  UMOV UR6, URZ ;  /* 0x000000ff00067c82 */ /* 0x000fe20008000000 */
[----:B------:R-:W-:-:S08]  /*1fa0*/  UMOV UR27, UR25 ;  /* 0x00000019001b7c82 */ /* 0x000fd00008000000 */
.L_x_20:
[----:B-1-3--:R-:W-:Y:S02]  /*1fb0*/  IMAD.U32 R5, RZ, RZ, UR27 ;  /* 0x0000001bff057e24 */ /* 0x00afe4000f8e00ff */
[----:B------:R-:W-:Y:S02]  /*1fc0*/  IMAD.U32 R7, RZ, RZ, UR27 ;  /* 0x0000001bff077e24 */ /* 0x000fe4000f8e00ff */
[----:B------:R-:W-:Y:S02]  /*1fd0*/  IMAD.U32 R9, RZ, RZ, UR27 ;  /* 0x0000001bff097e24 */ /* 0x000fe4000f8e00ff */
[----:B------:R-:W-:Y:S02]  /*1fe0*/  IMAD.U32 R11, RZ, RZ, UR27 ;  /* 0x0000001bff0b7e24 */ /* 0x000fe4000f8e00ff */
[----:B------:R-:W-:-:S04]  /*1ff0*/  IMAD.WIDE R4, R5, 0x2, R40 ;  /* 0x0000000205047825 */ /* 0x000fc800078e0228 */
[----:B------:R-:W-:Y:S02]  /*2000*/  IMAD.WIDE R6, R7, 0x2, R36 ;  /* 0x0000000207067825 */ /* 0x000fe400078e0224 */
[----:B------:R-:W2:Y:S02]  /*2010*/  LDG.E.U16 R5, desc[UR22][R4.64] ;  /* 0x0000001604057981 */ /* 0x000ea4000c1e1500 */
[----:B------:R-:W-:Y:S02]  /*2020*/  IMAD.WIDE R8, R9, 0x2, R34 ;  /* 0x0000000209087825 */ /* 0x000fe400078e0222 */
[----:B------:R-:W3:Y:S02]  /*2030*/  LDG.E.U16 R7, desc[UR22][R6.64] ;  /* 0x0000001606077981 */ /* 0x000ee4000c1e1500 */
[----:B------:R-:W-:Y:S02]  /*2040*/  IMAD.WIDE R10, R11, 0x2, R32 ;  /* 0x000000020b0a7825 */ /* 0x000fe400078e0220 */
[----:B------:R-:W4:Y:S04]  /*2050*/  LDG.E.U16 R9, desc[UR22][R8.64] ;  /* 0x0000001608097981 */ /* 0x000f28000c1e1500 */
[----:B------:R-:W5:Y:S01]  /*2060*/  LDG.E.U16 R11, desc[UR22][R10.64] ;  /* 0x000000160a0b7981 */ /* 0x000f62000c1e1500 */
[----:B------:R-:W-:Y:S01]  /*2070*/  LOP3.LUT P0, RZ, R0, 0x7f, RZ, 0xc0, !PT ;  /* 0x0000007f00ff7812 */ /* 0x000fe2000780c0ff */
[----:B------:R-:W-:-:S02]  /*2080*/  UMOV UR8, 0x1 ;  /* 0x0000000100087882 */ /* 0x000fc40000000000 */
[----:B------:R-:W-:-:S04]  /*2090*/  @!UP2 UIADD3 UR8, UPT, UPT, -UR8, 0x100000, URZ ;  /* 0x001000000808a890 */ /* 0x000fc8000fffe1ff */
[----:B------:R-:W-:Y:S02]  /*20a0*/  @!UP2 USHF.L.U32 UR9, UR8, 0xb, URZ ;  /* 0x0000000b0809a899 */ /* 0x000fe400080006ff */
[----:B------:R-:W-:-:S04]  /*20b0*/  @!UP2 USHF.L.U32 UR8, UR8, 0x1, URZ ;  /* 0x000000010808a899 */ /* 0x000fc800080006ff */
[----:B------:R-:W-:Y:S01]  /*20c0*/  VOTEU.ALL UP0, P0 ;  /* 0x0000000000ff7886 */ /* 0x000fe20000000000 */
[----:B------:R-:W-:Y:S01]  /*20d0*/  LOP3.LUT R43, R0, 0x10, RZ, 0xc0, !PT ;  /* 0x00000010002b7812 */ /* 0x000fe200078ec0ff */
[----:B--2---:R1:W-:Y:S04]  /*20e0*/  STS.U16 [R20+UR10+0xc00], R5 ;  /* 0x000c000514007988 */ /* 0x0043e8000800040a */
[----:B---3--:R1:W-:Y:S04]  /*20f0*/  STS.U16 [R20+UR10+0xd00], R7 ;  /* 0x000d000714007988 */ /* 0x0083e8000800040a */
[----:B----4-:R1:W-:Y:S04]  /*2100*/  STS.U16 [R20+UR10+0xe00], R9 ;  /* 0x000e000914007988 */ /* 0x0103e8000800040a */
[----:B-----5:R1:W-:Y:S01]  /*2110*/  STS.U16 [R20+UR10+0xf00], R11 ;  /* 0x000f000b14007988 */ /* 0x0203e2000800040a */
[----:B------:R2:W-:Y:S06]  /*2120*/  MEMBAR.ALL.CTA ;  /* 0x0000000000007992 */ /* 0x0005ec0000008000 */
[----:B--2---:R-:W-:Y:S04]  /*2130*/  FENCE.VIEW.ASYNC.S ;  /* 0x00000000000073c6 */ /* 0x004fe80000000000 */
[----:B------:R-:W2:Y:S02]  /*2140*/  FENCE.VIEW.ASYNC.S ;  /* 0x00000000000073c6 */ /* 0x000ea40000000000 */
[----:B--2---:R1:W2:Y:S02]  /*2150*/  @!UP0 SYNCS.EXCH.64 URZ, [UR10+0x1410], UR8 ;  /* 0x001410080aff85b2 */ /* 0x0042a40008000100 */
[----:B--2---:R-:W-:Y:S06]  /*2160*/  BAR.SYNC.DEFER_BLOCKING 0x0 ;  /* 0x0000000000007b1d */ /* 0x004fec0000010000 */
[----:B-1----:R-:W-:Y:S05]  /*2170*/  BRA.U UP3, `(.L_x_16) ;  /* 0x0000000103307547 */ /* 0x002fea000b800000 */
[----:B------:R-:W-:Y:S01]  /*2180*/  UIADD3 UR8, UPT, UPT, UR10, 0x1410, URZ ;  /* 0x000014100a087890 */ /* 0x000fe2000fffe0ff */
[----:B------:R-:W-:Y:S01]  /*2190*/  UMOV UR9, URZ ;  /* 0x000000ff00097c82 */ /* 0x000fe20008000000 */
[----:B------:R-:W-:Y:S01]  /*21a0*/  UMOV UR20, UR30 ;  /* 0x0000001e00147c82 */ /* 0x000fe20008000000 */
[----:B------:R-:W-:Y:S01]  /*21b0*/  UMOV UR21, 0x40004040 ;  /* 0x4000404000157882 */ /* 0x000fe20000000000 */
[----:B------:R-:W-:Y:S01]  /*21c0*/  UMOV UR18, UR17 ;  /* 0x0000001100127c82 */ /* 0x000fe20008000000 */
[----:B------:R-:W-:Y:S01]  /*21d0*/  UMOV UR19, 0xc0004010 ;  /* 0xc000401000137882 */ /* 0x000fe20000000000 */
[----:B------:R-:W-:Y:S01]  /*21e0*/  UMOV UR36, 0x0 ;  /* 0x0000000000247882 */ /* 0x000fe20000000000 */
[----:B------:R-:W-:Y:S01]  /*21f0*/  UMOV UR37, 0x4088010 ;  /* 0x0408801000257882 */ /* 0x000fe20000000000 */
[----:B------:R-:W-:Y:S01]  /*2200*/  UMOV UR8, UR8 ;  /* 0x0000000800087c82 */ /* 0x000fe20008000000 */
[----:B------:R1:W-:Y:S01]  /*2210*/  UTCHMMA gdesc[UR20], gdesc[UR18], tmem[UR32], tmem[UR36], idesc[UR37], !UPT ;  /* 0x00ff2412140075ea */ /* 0x0003e2000f800020 */
[----:B------:R1:W-:Y:S01]  /*2220*/  UTCBAR [UR8], URZ ;  /* 0x000000ff080073e9 */ /* 0x0003e200080000ff */
[----:B------:R-:W-:-:S02]  /*2230*/  NOP ;  /* 0x0000000000007918 */ /* 0x000fc40000000000 */
.L_x_16:
[----:B------:R-:W2:Y:S01]  /*2240*/  SYNCS.PHASECHK.TRANS64.TRYWAIT P0, [UR10+0x1410], RZ ;  /* 0x001410ffff0075a7 */ /* 0x000ea2000800110a */
[----:B------:R-:W-:-:S04]  /*2250*/  IADD3 R44, P1, PT, R43, UR33, RZ ;  /* 0x000000212b2c7c10 */ /* 0x000fc8000ff3e0ff */
[C---:B------:R-:W-:Y:S01]  /*2260*/  IADD3 R4, P3, PT, R44.reuse, 0x40, RZ ;  /* 0x000000402c047810 */ /* 0x040fe20007f7e0ff */
[----:B------:R-:W-:Y:S01]  /*2270*/  IMAD.X R39, RZ, RZ, UR34, P1 ;  /* 0x00000022ff277e24 */ /* 0x000fe200088e06ff */
[C---:B------:R-:W-:Y:S02]  /*2280*/  IADD3 R6, P1, PT, R44.reuse, 0x42, RZ ;  /* 0x000000422c067810 */ /* 0x040fe40007f3e0ff */
[----:B------:R-:W-:Y:S01]  /*2290*/  IADD3 R8, P2, PT, R44, 0x43, RZ ;  /* 0x000000432c087810 */ /* 0x000fe20007f5e0ff */
[--C-:B------:R-:W-:Y:S01]  /*22a0*/  IMAD.X R50, RZ, RZ, R39.reuse, P3 ;  /* 0x000000ffff327224 */ /* 0x100fe200018e0627 */
[-C--:B------:R-:W-:Y:S01]  /*22b0*/  ISETP.GT.U32.AND P4, PT, R6, R21.reuse, PT ;  /* 0x000000150600720c */ /* 0x080fe20003f84070 */
[--C-:B------:R-:W-:Y:S01]  /*22c0*/  IMAD.X R49, RZ, RZ, R39.reuse, P1 ;  /* 0x000000ffff317224 */ /* 0x100fe200008e0627 */
[----:B------:R-:W-:Y:S01]  /*22d0*/  IADD3 R6, P3, PT, R44, 0x44, RZ ;  /* 0x000000442c067810 */ /* 0x000fe20007f7e0ff */
[----:B------:R-:W-:Y:S01]  /*22e0*/  IMAD.X R48, RZ, RZ, R39, P2 ;  /* 0x000000ffff307224 */ /* 0x000fe200010e0627 */
[----:B------:R-:W-:-:S02]  /*22f0*/  ISETP.GT.U32.AND P5, PT, R8, R21, PT ;  /* 0x000000150800720c */ /* 0x000fc40003fa4070 */
[C---:B------:R-:W-:Y:S01]  /*2300*/  IADD3 R8, P1, PT, R44.reuse, 0x45, RZ ;  /* 0x000000452c087810 */ /* 0x040fe20007f3e0ff */
[--C-:B------:R-:W-:Y:S01]  /*2310*/  IMAD.X R46, RZ, RZ, R39.reuse, P3 ;  /* 0x000000ffff2e7224 */ /* 0x100fe200018e0627 */
[C---:B------:R-:W-:Y:S02]  /*2320*/  IADD3 R10, P2, PT, R44.reuse, 0x46, RZ ;  /* 0x000000462c0a7810 */ /* 0x040fe40007f5e0ff */
[----:B------:R-:W-:Y:S01]  /*2330*/  IADD3 R44, P3, PT, R44, 0x47, RZ ;  /* 0x000000472c2c7810 */ /* 0x000fe20007f7e0ff */
[--C-:B------:R-:W-:Y:S01]  /*2340*/  IMAD.X R47, RZ, RZ, R39.reuse, P1 ;  /* 0x000000ffff2f7224 */ /* 0x100fe200008e0627 */
[-C--:B------:R-:W-:Y:S01]  /*2350*/  ISETP.GT.U32.AND P1, PT, R6, R21.reuse, PT ;  /* 0x000000150600720c */ /* 0x080fe20003f24070 */
[--C-:B------:R-:W-:Y:S01]  /*2360*/  IMAD.X R45, RZ, RZ, R39.reuse, P2 ;  /* 0x000000ffff2d7224 */ /* 0x100fe200010e0627 */
[-C--:B------:R-:W-:Y:S01]  /*2370*/  ISETP.GT.U32.AND P2, PT, R8, R21.reuse, PT ;  /* 0x000000150800720c */ /* 0x080fe20003f44070 */
[----:B------:R-:W-:Y:S01]  /*2380*/  IMAD.X R39, RZ, RZ, R39, P3 ;  /* 0x000000ffff277224 */ /* 0x000fe200018e0627 */
[----:B------:R-:W-:Y:S01]  /*2390*/  ISETP.GT.U32.AND P3, PT, R10, R21, PT ;  /* 0x000000150a00720c */ /* 0x000fe20003f64070 */
[----:B--2---:R-:W-:-:S12]  /*23a0*/  @!P0 BRA `(.L_x_17) ;  /* 0x0000001c00348947 */ /* 0x004fd80003800000 */
.L_x_25:
[CC--:B------:R-:W-:Y:S01]  /*23b0*/  ISETP.GT.U32.AND P0, PT, R4.reuse, R21.reuse, PT ;  /* 0x000000150400720c */ /* 0x0c0fe20003f04070 */
[----:B------:R-:W-:Y:S01]  /*23c0*/  BAR.SYNC.DEFER_BLOCKING 0x0 ;  /* 0x0000000000007b1d */ /* 0x000fe20000010000 */
[----:B------:R-:W-:Y:S01]  /*23d0*/  ISETP.GE.U32.AND P6, PT, R4, R21, PT ;  /* 0x000000150400720c */ /* 0x000fe20003fc6070 */
[----:B-1----:R-:W-:Y:S01]  /*23e0*/  UIADD3 UR8, UP0, UPT, UR33, 0x40, URZ ;  /* 0x0000004021087890 */ /* 0x002fe2000ff1e0ff */
[----:B------:R-:W-:Y:S02]  /*23f0*/  ISETP.GT.U32.AND.EX P0, PT, R50, RZ, PT, P0 ;  /* 0x000000ff3200720c */ /* 0x000fe40003f04100 */
[----:B------:R-:W-:Y:S01]  /*2400*/  ISETP.GT.U32.AND.EX P5, PT, R48, RZ, PT, P5 ;  /* 0x000000ff3000720c */ /* 0x000fe20003fa4150 */
[----:B------:R-:W-:Y:S01]  /*2410*/  UIADD3.X UR9, UPT, UPT, URZ, UR34, URZ, UP0, !UPT ;  /* 0x00000022ff097290 */ /* 0x000fe200087fe4ff */
[----:B------:R-:W-:Y:S01]  /*2420*/  ISETP.GT.U32.AND.EX P4, PT, R49, RZ, PT, P4 ;  /* 0x000000ff3100720c */ /* 0x000fe20003f84140 */
[----:B------:R-:W-:Y:S01]  /*2430*/  LDTM.16dp32bit_t0_t15.x16 R4, tmem[UR13+0x100000] ;  /* 0x1000000d000479ee */ /* 0x000fe20008a00000 */
[----:B------:R-:W1:Y:S01]  /*2440*/  LDTM.16dp32bit_t16_t31.x16 R4, tmem[UR13+0x100010] ;  /* 0x1000100d000479ee */ /* 0x000e620008a20000 */
[----:B------:R-:W-:Y:S01]  /*2450*/  IMAD.U32 R48, RZ, RZ, UR8 ;  /* 0x00000008ff307e24 */ /* 0x000fe2000f8e00ff */
[----:B------:R-:W-:Y:S01]  /*2460*/  ISETP.GT.U32.AND.EX P1, PT, R46, RZ, PT, P1 ;  /* 0x000000ff2e00720c */ /* 0x000fe20003f24110 */
[----:B------:R-:W-:Y:S01]  /*2470*/  IMAD.U32 R46, RZ, RZ, UR8 ;  /* 0x00000008ff2e7e24 */ /* 0x000fe2000f8e00ff */
[----:B------:R-:W-:Y:S01]  /*2480*/  ISETP.GT.U32.AND.EX P2, PT, R47, RZ, PT, P2 ;  /* 0x000000ff2f00720c */ /* 0x000fe20003f44120 */
[----:B------:R-:W-:Y:S01]  /*2490*/  IMAD.U32 R52, RZ, RZ, UR8 ;  /* 0x00000008ff347e24 */ /* 0x000fe2000f8e00ff */
[----:B------:R-:W-:-:S02]  /*24a0*/  LOP3.LUT R48, R48, 0xe, R43, 0xfe, !PT ;  /* 0x0000000e30307812 */ /* 0x000fc400078efe2b */
[--C-:B------:R-:W-:Y:S02]  /*24b0*/  LOP3.LUT R46, R46, 0xd, R43.reuse, 0xfe, !PT ;  /* 0x0000000d2e2e7812 */ /* 0x100fe400078efe2b */
[----:B------:R-:W-:Y:S02]  /*24c0*/  LOP3.LUT R52, R52, 0x9, R43, 0xfe, !PT ;  /* 0x0000000934347812 */ /* 0x000fe400078efe2b */
[----:B------:R-:W-:Y:S01]  /*24d0*/  ISETP.GE.U32.AND.EX P6, PT, R50, RZ, PT, P6 ;  /* 0x000000ff3200720c */ /* 0x000fe20003fc6160 */
[----:B------:R-:W-:Y:S01]  /*24e0*/  IMAD.U32 R50, RZ, RZ, UR8 ;  /* 0x00000008ff327e24 */ /* 0x000fe2000f8e00ff */
[----:B------:R-:W-:-:S04]  /*24f0*/  ISETP.GT.U32.AND.EX P3, PT, R45, RZ, PT, P3 ;  /* 0x000000ff2d00720c */ /* 0x000fc80003f64130 */
[--C-:B------:R-:W-:Y:S01]  /*2500*/  LOP3.LUT R50, R50, 0xc, R43.reuse, 0xfe, !PT ;  /* 0x0000000c32327812 */ /* 0x100fe200078efe2b */
[----:B01----:R-:W-:Y:S01]  /*2510*/  FMUL R4, R4, UR35 ;  /* 0x0000002304047c20 */ /* 0x003fe20008400000 */
[----:B------:R-:W-:Y:S01]  /*2520*/  FMUL R6, R6, UR35 ;  /* 0x0000002306067c20 */ /* 0x000fe20008400000 */
[----:B------:R-:W-:Y:S01]  /*2530*/  FMUL R7, R7, UR35 ;  /* 0x0000002307077c20 */ /* 0x000fe20008400000 */
[----:B------:R-:W-:Y:S01]  /*2540*/  FMUL R11, R11, UR35 ;  /* 0x000000230b0b7c20 */ /* 0x000fe20008400000 */
[----:B------:R-:W-:Y:S01]  /*2550*/  FMUL R5, R5, UR35 ;  /* 0x0000002305057c20 */ /* 0x000fe20008400000 */
[----:B------:R-:W-:Y:S01]  /*2560*/  FSEL R4, R4, -INF , !P0 ;  /* 0xff80000004047808 */ /* 0x000fe20004000000 */
[----:B------:R-:W-:Y:S01]  /*2570*/  FMUL R13, R13, UR35 ;  /* 0x000000230d0d7c20 */ /* 0x000fe20008400000 */
[-C--:B------:R-:W-:Y:S01]  /*2580*/  ISETP.GT.U32.AND P0, PT, R44, R21.reuse, PT ;  /* 0x000000152c00720c */ /* 0x080fe20003f04070 */
[----:B------:R-:W-:Y:S01]  /*2590*/  IMAD.U32 R44, RZ, RZ, UR8 ;  /* 0x00000008ff2c7e24 */ /* 0x000fe2000f8e00ff */
[----:B------:R-:W-:Y:S01]  /*25a0*/  FSEL R6, R6, -INF , !P4 ;  /* 0xff80000006067808 */ /* 0x000fe20006000000 */
[----:B------:R-:W-:Y:S01]  /*25b0*/  FMUL R14, R14, UR35 ;  /* 0x000000230e0e7c20 */ /* 0x000fe20008400000 */
[----:B------:R-:W-:Y:S01]  /*25c0*/  ISETP.GT.U32.AND.EX P0, PT, R39, RZ, PT, P0 ;  /* 0x000000ff2700720c */ /* 0x000fe20003f04100 */
[----:B------:R-:W-:Y:S01]  /*25d0*/  IMAD.U32 R39, RZ, RZ, UR9 ;  /* 0x00000009ff277e24 */ /* 0x000fe2000f8e00ff */
[----:B------:R-:W-:Y:S01]  /*25e0*/  LOP3.LUT R44, R44, 0xf, R43, 0xfe, !PT ;  /* 0x0000000f2c2c7812 */ /* 0x000fe200078efe2b */
[----:B------:R-:W-:Y:S01]  /*25f0*/  FMUL R15, R15, UR35 ;  /* 0x000000230f0f7c20 */ /* 0x000fe20008400000 */
[----:B------:R-:W-:Y:S01]  /*2600*/  FSEL R11, R11, -INF , !P0 ;  /* 0xff8000000b0b7808 */ /* 0x000fe20004000000 */
[----:B------:R-:W-:Y:S01]  /*2610*/  FMUL R16, R16, UR35 ;  /* 0x0000002310107c20 */ /* 0x000fe20008400000 */
[----:B------:R-:W-:-:S02]  /*2620*/  ISETP.GT.U32.AND P4, PT, R44, R21, PT ;  /* 0x000000152c00720c */ /* 0x000fc40003f84070 */
[----:B------:R-:W-:Y:S01]  /*2630*/  FSEL R44, R7, -INF , !P5 ;  /* 0xff800000072c7808 */ /* 0x000fe20006800000 */
[----:B------:R-:W-:Y:S01]  /*2640*/  FMUL R7, R8, UR35 ;  /* 0x0000002308077c20 */ /* 0x000fe20008400000 */
[----:B------:R-:W-:Y:S01]  /*2650*/  ISETP.GT.U32.AND P5, PT, R48, R21, PT ;  /* 0x000000153000720c */ /* 0x000fe20003fa4070 */
[----:B------:R-:W-:Y:S02]  /*2660*/  IMAD.U32 R48, RZ, RZ, UR8 ;  /* 0x00000008ff307e24 */ /* 0x000fe4000f8e00ff */
[----:B------:R-:W-:Y:S01]  /*2670*/  FMUL R8, R9, UR35 ;  /* 0x0000002309087c20 */ /* 0x000fe20008400000 */
[----:B------:R-:W-:Y:S01]  /*2680*/  FMUL R9, R10, UR35 ;  /* 0x000000230a097c20 */ /* 0x000fe20008400000 */
[----:B------:R-:W-:Y:S01]  /*2690*/  FSEL R7, R7, -INF , !P1 ;  /* 0xff80000007077808 */ /* 0x000fe20004800000 */
[----:B------:R-:W-:Y:S01]  /*26a0*/  FMUL R10, R12, UR35 ;  /* 0x000000230c0a7c20 */ /* 0x000fe20008400000 */
[----:B------:R-:W-:Y:S01]  /*26b0*/  LOP3.LUT R48, R48, 0x8, R43, 0xfe, !PT ;  /* 0x0000000830307812 */ /* 0x000fe200078efe2b */
[----:B------:R-:W-:Y:S01]  /*26c0*/  IMAD.U32 R12, RZ, RZ, UR9 ;  /* 0x00000009ff0c7e24 */ /* 0x000fe2000f8e00ff */
[----:B------:R-:W-:-:S02]  /*26d0*/  FSEL R8, R8, -INF , !P2 ;  /* 0xff80000008087808 */ /* 0x000fc40005000000 */
[-C--:B------:R-:W-:Y:S01]  /*26e0*/  ISETP.GT.U32.AND P2, PT, R48, R21.reuse, PT ;  /* 0x000000153000720c */ /* 0x080fe20003f44070 */
[----:B------:R-:W-:Y:S01]  /*26f0*/  IMAD.U32 R48, RZ, RZ, UR8 ;  /* 0x00000008ff307e24 */ /* 0x000fe2000f8e00ff */
[-C--:B------:R-:W-:Y:S01]  /*2700*/  ISETP.GT.U32.AND P1, PT, R46, R21.reuse, PT ;  /* 0x000000152e00720c */ /* 0x080fe20003f24070 */
[----:B------:R-:W-:Y:S01]  /*2710*/  IMAD.U32 R46, RZ, RZ, UR8 ;  /* 0x00000008ff2e7e24 */ /* 0x000fe2000f8e00ff */
[----:B------:R-:W-:Y:S01]  /*2720*/  ISETP.GT.U32.AND P0, PT, R52, R21, PT ;  /* 0x000000153400720c */ /* 0x000fe20003f04070 */
[----:B------:R-:W-:Y:S01]  /*2730*/  FMUL R52, R19, UR35 ;  /* 0x0000002313347c20 */ /* 0x000fe20008400000 */
[----:B------:R-:W-:Y:S02]  /*2740*/  FSEL R5, R5, -INF , !P6 ;  /* 0xff80000005057808 */ /* 0x000fe40007000000 */
[----:B------:R-:W-:Y:S02]  /*2750*/  ISETP.GT.U32.AND.EX P2, PT, R39, RZ, PT, P2 ;  /* 0x000000ff2700720c */ /* 0x000fe40003f44120 */
[----:B------:R-:W-:-:S02]  /*2760*/  LOP3.LUT R48, R48, 0xb, R43, 0xfe, !PT ;  /* 0x0000000b30307812 */ /* 0x000fc400078efe2b */
[C---:B------:R-:W-:Y:S02]  /*2770*/  ISETP.GT.U32.AND.EX P0, PT, R12.reuse, RZ, PT, P0 ;  /* 0x000000ff0c00720c */ /* 0x040fe40003f04100 */
[----:B------:R-:W-:Y:S02]  /*2780*/  ISETP.GT.U32.AND.EX P4, PT, R12, RZ, PT, P4 ;  /* 0x000000ff0c00720c */ /* 0x000fe40003f84140 */
[----:B------:R-:W-:Y:S01]  /*2790*/  LOP3.LUT R46, R46, 0xa, R43, 0xfe, !PT ;  /* 0x0000000a2e2e7812 */ /* 0x000fe200078efe2b */
[----:B------:R-:W-:Y:S01]  /*27a0*/  IMAD.U32 R43, RZ, RZ, UR9 ;  /* 0x00000009ff2b7e24 */ /* 0x000fe2000f8e00ff */
[----:B------:R-:W-:Y:S02]  /*27b0*/  FMNMX3 R12, R4, R5, R6, !PT ;  /* 0x00000005040c7276 */ /* 0x000fe40007800006 */
[----:B------:R-:W-:Y:S02]  /*27c0*/  FSEL R10, R10, -INF , !P2 ;  /* 0xff8000000a0a7808 */ /* 0x000fe40005000000 */
[----:B------:R-:W-:-:S02]  /*27d0*/  ISETP.GT.U32.AND P2, PT, R48, R21, PT ;  /* 0x000000153000720c */ /* 0x000fc40003f44070 */
[----:B------:R-:W-:Y:S01]  /*27e0*/  FSEL R48, R13, -INF , !P0 ;  /* 0xff8000000d307808 */ /* 0x000fe20004000000 */
[----:B------:R-:W-:Y:S01]  /*27f0*/  IMAD.U32 R13, RZ, RZ, UR9 ;  /* 0x00000009ff0d7e24 */ /* 0x000fe2000f8e00ff */
[----:B------:R-:W-:Y:S02]  /*2800*/  FSEL R9, R9, -INF , !P3 ;  /* 0xff80000009097808 */ /* 0x000fe40005800000 */
[-C--:B------:R-:W-:Y:S02]  /*2810*/  ISETP.GT.U32.AND P0, PT, R46, R21.reuse, PT ;  /* 0x000000152e00720c */ /* 0x080fe40003f04070 */
[----:B------:R-:W-:Y:S02]  /*2820*/  FMNMX3 R12, R12, R44, R7, !PT ;  /* 0x0000002c0c0c7276 */ /* 0x000fe40007800007 */
[----:B------:R-:W-:Y:S02]  /*2830*/  ISETP.GT.U32.AND P3, PT, R50, R21, PT ;  /* 0x000000153200720c */ /* 0x000fe40003f64070 */
[----:B------:R-:W-:-:S02]  /*2840*/  ISETP.GT.U32.AND.EX P0, PT, R43, RZ, PT, P0 ;  /* 0x000000ff2b00720c */ /* 0x000fc40003f04100 */
[----:B------:R-:W-:Y:S02]  /*2850*/  FMNMX3 R12, R12, R8, R9, !PT ;  /* 0x000000080c0c7276 */ /* 0x000fe40007800009 */
[----:B------:R-:W-:Y:S01]  /*2860*/  ISETP.GT.U32.AND.EX P1, PT, R43, RZ, PT, P1 ;  /* 0x000000ff2b00720c */ /* 0x000fe20003f24110 */
[----:B------:R-:W-:Y:S01]  /*2870*/  FMUL R43, R17, UR35 ;  /* 0x00000023112b7c20 */ /* 0x000fe20008400000 */
[----:B------:R-:W-:Y:S02]  /*2880*/  ISETP.GT.U32.AND.EX P3, PT, R13, RZ, PT, P3 ;  /* 0x000000ff0d00720c */ /* 0x000fe40003f64130 */
[C---:B------:R-:W-:Y:S02]  /*2890*/  ISETP.GT.U32.AND.EX P2, PT, R39.reuse, RZ, PT, P2 ;  /* 0x000000ff2700720c */ /* 0x040fe40003f44120 */
[----:B------:R-:W-:Y:S02]  /*28a0*/  FSEL R17, R14, -INF , !P0 ;  /* 0xff8000000e117808 */ /* 0x000fe40004000000 */
[----:B------:R-:W-:Y:S01]  /*28b0*/  FMNMX3 R13, R12, R11, R10, !PT ;  /* 0x0000000b0c0d7276 */ /* 0x000fe2000780000a */
[----:B------:R-:W-:Y:S01]  /*28c0*/  FMUL R12, R18, UR35 ;  /* 0x00000023120c7c20 */ /* 0x000fe20008400000 */
[----:B------:R-:W-:-:S02]  /*28d0*/  ISETP.GT.U32.AND.EX P5, PT, R39, RZ, PT, P5 ;  /* 0x000000ff2700720c */ /* 0x000fc40003fa4150 */
[----:B------:R-:W-:Y:S02]  /*28e0*/  FSEL R45, R15, -INF , !P2 ;  /* 0xff8000000f2d7808 */ /* 0x000fe40005000000 */
[----:B------:R-:W-:Y:S02]  /*28f0*/  FSEL R18, R16, -INF , !P3 ;  /* 0xff80000010127808 */ /* 0x000fe40005800000 */
[----:B------:R-:W-:Y:S02]  /*2900*/  FMNMX3 R13, R13, R48, R17, !PT ;  /* 0x000000300d0d7276 */ /* 0x000fe40007800011 */
[----:B------:R-:W-:Y:S02]  /*2910*/  FSEL R19, R12, -INF , !P5 ;  /* 0xff8000000c137808 */ /* 0x000fe40006800000 */
[----:B------:R-:W-:Y:S02]  /*2920*/  FSEL R43, R43, -INF , !P1 ;  /* 0xff8000002b2b7808 */ /* 0x000fe40004800000 */
[----:B------:R-:W-:-:S02]  /*2930*/  FMNMX3 R12, R13, R45, R18, !PT ;  /* 0x0000002d0d0c7276 */ /* 0x000fc40007800012 */
[----:B------:R-:W-:Y:S02]  /*2940*/  FSEL R52, R52, -INF , !P4 ;  /* 0xff80000034347808 */ /* 0x000fe40006000000 */
[----:B------:R-:W-:Y:S02]  /*2950*/  FMNMX3 R13, R12, R43, R19, !PT ;  /* 0x0000002b0c0d7276 */ /* 0x000fe40007800013 */
[----:B------:R-:W-:Y:S02]  /*2960*/  LOP3.LUT P6, RZ, R0, 0x7f, RZ, 0xc0, !PT ;  /* 0x0000007f00ff7812 */ /* 0x000fe400078cc0ff */
[----:B------:R-:W-:-:S05]  /*2970*/  FMNMX R13, R52, R13, !PT ;  /* 0x0000000d340d7209 */ /* 0x000fca0007800000 */
[----:B------:R-:W0:Y:S06]  /*2980*/  SHFL.BFLY PT, R39, R13, 0x10, 0x1f ;  /* 0x0e001f000d277f89 */ /* 0x000e2c00000e0000 */
[----:B------:R-:W1:Y:S01]  /*2990*/  @!P6 SYNCS.CCTL.IV [UR10+0x1410] ;  /* 0x00141000ff00e9b1 */ /* 0x000e62000800000a */
[----:B------:R-:W-:Y:S01]  /*29a0*/  NOP ;  /* 0x0000000000007918 */ /* 0x000fe20000000000 */
[----:B0-----:R-:W-:-:S05]  /*29b0*/  FMNMX3 R39, R13, R39, R38, !PT ;  /* 0x000000270d277276 */ /* 0x001fca0007800026 */
[--C-:B------:R-:W-:Y:S01]  /*29c0*/  FADD R4, R4, -R39.reuse ;  /* 0x8000002704047221 */ /* 0x100fe20000000000 */
[--C-:B------:R-:W-:Y:S01]  /*29d0*/  FADD R5, R5, -R39.reuse ;  /* 0x8000002705057221 */ /* 0x100fe20000000000 */
[--C-:B------:R-:W-:Y:S01]  /*29e0*/  FADD R6, R6, -R39.reuse ;  /* 0x8000002706067221 */ /* 0x100fe20000000000 */
[--C-:B------:R-:W-:Y:S01]  /*29f0*/  FADD R44, R44, -R39.reuse ;  /* 0x800000272c2c7221 */ /* 0x100fe20000000000 */
[----:B------:R-:W-:Y:S01]  /*2a00*/  FMUL R4, R4, 1.4426950216293334961 ;  /* 0x3fb8aa3b04047820 */ /* 0x000fe20000400000 */
[----:B------:R-:W-:Y:S01]  /*2a10*/  FMUL R5, R5, 1.4426950216293334961 ;  /* 0x3fb8aa3b05057820 */ /* 0x000fe20000400000 */
[----:B------:R-:W-:Y:S01]  /*2a20*/  FMUL R6, R6, 1.4426950216293334961 ;  /* 0x3fb8aa3b06067820 */ /* 0x000fe20000400000 */
[----:B------:R-:W-:Y:S01]  /*2a30*/  FMUL R13, R44, 1.4426950216293334961 ;  /* 0x3fb8aa3b2c0d7820 */ /* 0x000fe20000400000 */
[----:B------:R-:W-:Y:S01]  /*2a40*/  MUFU.EX2 R51, R4 ;  /* 0x0000000400337308 */ /* 0x000fe20000000800 */
[--C-:B------:R-:W-:Y:S01]  /*2a50*/  FADD R7, R7, -R39.reuse ;  /* 0x8000002707077221 */ /* 0x100fe20000000000 */
[--C-:B------:R-:W-:Y:S01]  /*2a60*/  FADD R8, R8, -R39.reuse ;  /* 0x8000002708087221 */ /* 0x100fe20000000000 */
[--C-:B------:R-:W-:Y:S01]  /*2a70*/  FADD R9, R9, -R39.reuse ;  /* 0x8000002709097221 */ /* 0x100fe20000000000 */
[--C-:B------:R-:W-:Y:S01]  /*2a80*/  FADD R11, R11, -R39.reuse ;  /* 0x800000270b0b7221 */ /* 0x100fe20000000000 */
[----:B------:R-:W-:Y:S01]  /*2a90*/  FMUL R7, R7, 1.4426950216293334961 ;  /* 0x3fb8aa3b07077820 */ /* 0x000fe20000400000 */
[----:B------:R-:W-:Y:S01]  /*2aa0*/  FMUL R8, R8, 1.4426950216293334961 ;  /* 0x3fb8aa3b08087820 */ /* 0x000fe20000400000 */
[----:B------:R-:W-:Y:S01]  /*2ab0*/  FMUL R9, R9, 1.4426950216293334961 ;  /* 0x3fb8aa3b09097820 */ /* 0x000fe20000400000 */
[----:B------:R-:W0:Y:S01]  /*2ac0*/  MUFU.EX2 R12, R5 ;  /* 0x00000005000c7308 */ /* 0x000e220000000800 */
[----:B------:R-:W-:Y:S01]  /*2ad0*/  FMUL R46, R11, 1.4426950216293334961 ;  /* 0x3fb8aa3b0b2e7820 */ /* 0x000fe20000400000 */
[--C-:B------:R-:W-:Y:S01]  /*2ae0*/  FADD R10, R10, -R39.reuse ;  /* 0x800000270a0a7221 */ /* 0x100fe20000000000 */
[--C-:B------:R-:W-:Y:S01]  /*2af0*/  FADD R48, R48, -R39.reuse ;  /* 0x8000002730307221 */ /* 0x100fe20000000000 */
[--C-:B------:R-:W-:Y:S01]  /*2b00*/  FADD R17, R17, -R39.reuse ;  /* 0x8000002711117221 */ /* 0x100fe20000000000 */
[--C-:B------:R-:W-:Y:S01]  /*2b10*/  FADD R45, R45, -R39.reuse ;  /* 0x800000272d2d7221 */ /* 0x100fe20000000000 */
[----:B------:R-:W-:Y:S01]  /*2b20*/  FMUL R10, R10, 1.4426950216293334961 ;  /* 0x3fb8aa3b0a0a7820 */ /* 0x000fe20000400000 */
[----:B------:R-:W-:Y:S01]  /*2b30*/  FMUL R11, R48, 1.4426950216293334961 ;  /* 0x3fb8aa3b300b7820 */ /* 0x000fe20000400000 */
[----:B------:R-:W2:Y:S01]  /*2b40*/  MUFU.EX2 R50, R6 ;  /* 0x0000000600327308 */ /* 0x000ea20000000800 */
[----:B------:R-:W-:Y:S01]  /*2b50*/  FMUL R17, R17, 1.4426950216293334961 ;  /* 0x3fb8aa3b11117820 */ /* 0x000fe20000400000 */
[--C-:B------:R-:W-:Y:S01]  /*2b60*/  FADD R18, R18, -R39.reuse ;  /* 0x8000002712127221 */ /* 0x100fe20000000000 */
[----:B------:R-:W-:Y:S01]  /*2b70*/  FMUL R45, R45, 1.4426950216293334961 ;  /* 0x3fb8aa3b2d2d7820 */ /* 0x000fe20000400000 */
[--C-:B------:R-:W-:Y:S01]  /*2b80*/  FADD R43, R43, -R39.reuse ;  /* 0x800000272b2b7221 */ /* 0x100fe20000000000 */
[--C-:B------:R-:W-:Y:S01]  /*2b90*/  FADD R19, R19, -R39.reuse ;  /* 0x8000002713137221 */ /* 0x100fe20000000000 */
[----:B------:R-:W-:Y:S01]  /*2ba0*/  FMUL R18, R18, 1.4426950216293334961 ;  /* 0x3fb8aa3b12127820 */ /* 0x000fe20000400000 */
[----:B------:R-:W-:Y:S01]  /*2bb0*/  FADD R52, R52, -R39 ;  /* 0x8000002734347221 */ /* 0x000fe20000000000 */
[----:B------:R-:W3:Y:S01]  /*2bc0*/  MUFU.EX2 R13, R13 ;  /* 0x0000000d000d7308 */ /* 0x000ee20000000800 */
[----:B0-----:R-:W-:Y:S01]  /*2bd0*/  FADD R5, R51, R12 ;  /* 0x0000000c33057221 */ /* 0x001fe20000000000 */
[----:B------:R-:W-:-:S06]  /*2be0*/  FMUL R19, R19, 1.4426950216293334961 ;  /* 0x3fb8aa3b13137820 */ /* 0x000fcc0000400000 */
[----:B------:R-:W0:Y:S01]  /*2bf0*/  MUFU.EX2 R14, R7 ;  /* 0x00000007000e7308 */ /* 0x000e220000000800 */
[----:B--2---:R-:W-:-:S07]  /*2c00*/  FADD R4, R50, R5 ;  /* 0x0000000532047221 */ /* 0x004fce0000000000 */
[----:B------:R2:W4:Y:S01]  /*2c10*/  MUFU.EX2 R49, R8 ;  /* 0x0000000800317308 */ /* 0x0005220000000800 */
[----:B---3--:R-:W-:-:S07]  /*2c20*/  FADD R5, R13, R4 ;  /* 0x000000040d057221 */ /* 0x008fce0000000000 */
[----:B------:R-:W3:Y:S01]  /*2c30*/  MUFU.EX2 R15, R9 ;  /* 0x00000009000f7308 */ /* 0x000ee20000000800 */
[----:B0-----:R-:W-:Y:S01]  /*2c40*/  FADD R4, R14, R5 ;  /* 0x000000050e047221 */ /* 0x001fe20000000000 */
[----:B--2---:R-:W-:Y:S02]  /*2c50*/  IMAD.U32 R8, R42, -0x80000000, RZ ;  /* 0x800000002a087824 */ /* 0x004fe400078e00ff */
[----:B------:R-:W-:Y:S02]  /*2c60*/  FMUL R5, R43, 1.4426950216293334961 ;  /* 0x3fb8aa3b2b057820 */ /* 0x000fe40000400000 */
[----:B-1----:R-:W0:Y:S02]  /*2c70*/  SYNCS.PHASECHK.TRANS64.TRYWAIT P0, [UR28], R8 ;  /* 0x00000008ff0075a7 */ /* 0x002e24000800111c */
[----:B------:R-:W1:Y:S01]  /*2c80*/  MUFU.EX2 R46, R46 ;  /* 0x0000002e002e7308 */ /* 0x000e620000000800 */
[----:B----4-:R-:W-:-:S07]  /*2c90*/  FADD R4, R49, R4 ;  /* 0x0000000431047221 */ /* 0x010fce0000000000 */
[----:B------:R-:W2:Y:S01]  /*2ca0*/  MUFU.EX2 R16, R10 ;  /* 0x0000000a00107308 */ /* 0x000ea20000000800 */
[----:B---3--:R-:W-:-:S07]  /*2cb0*/  FADD R7, R15, R4 ;  /* 0x000000040f077221 */ /* 0x008fce0000000000 */
[----:B------:R-:W3:Y:S01]  /*2cc0*/  MUFU.EX2 R11, R11 ;  /* 0x0000000b000b7308 */ /* 0x000ee20000000800 */
[----:B-1----:R-:W-:-:S07]  /*2cd0*/  FADD R7, R46, R7 ;  /* 0x000000072e077221 */ /* 0x002fce0000000000 */
[----:B------:R-:W1:Y:S01]  /*2ce0*/  MUFU.EX2 R17, R17 ;  /* 0x0000001100117308 */ /* 0x000e620000000800 */
[----:B--2---:R-:W-:-:S07]  /*2cf0*/  FADD R4, R16, R7 ;  /* 0x0000000710047221 */ /* 0x004fce0000000000 */
[----:B------:R-:W2:Y:S01]  /*2d00*/  MUFU.EX2 R10, R45 ;  /* 0x0000002d000a7308 */ /* 0x000ea20000000800 */
[----:B---3--:R-:W-:Y:S01]  /*2d10*/  FADD R6, R11, R4 ;  /* 0x000000040b067221 */ /* 0x008fe20000000000 */
[----:B------:R-:W-:-:S06]  /*2d20*/  FMUL R4, R52, 1.4426950216293334961 ;  /* 0x3fb8aa3b34047820 */ /* 0x000fcc0000400000 */
[----:B------:R-:W3:Y:S01]  /*2d30*/  MUFU.EX2 R18, R18 ;  /* 0x0000001200127308 */ /* 0x000ee20000000800 */
[----:B-1----:R-:W-:-:S07]  /*2d40*/  FADD R7, R17, R6 ;  /* 0x0000000611077221 */ /* 0x002fce0000000000 */
[----:B------:R-:W1:Y:S01]  /*2d50*/  MUFU.EX2 R5, R5 ;  /* 0x0000000500057308 */ /* 0x000e620000000800 */
[----:B--2---:R-:W-:-:S07]  /*2d60*/  FADD R7, R10, R7 ;  /* 0x000000070a077221 */ /* 0x004fce0000000000 */
[----:B------:R-:W2:Y:S01]  /*2d70*/  MUFU.EX2 R19, R19 ;  /* 0x0000001300137308 */ /* 0x000ea20000000800 */
[----:B---3--:R-:W-:-:S07]  /*2d80*/  FADD R6, R18, R7 ;  /* 0x0000000712067221 */ /* 0x008fce0000000000 */
[----:B------:R-:W3:Y:S01]  /*2d90*/  MUFU.EX2 R4, R4 ;  /* 0x0000000400047308 */ /* 0x000ee20000000800 */
[----:B-1----:R-:W-:-:S04]  /*2da0*/  FADD R6, R5, R6 ;  /* 0x0000000605067221 */ /* 0x002fc80000000000 */
[----:B--2---:R-:W-:Y:S01]  /*2db0*/  FADD R43, R19, R6 ;  /* 0x00000006132b7221 */ /* 0x004fe20000000000 */
[----:B------:R-:W-:-:S04]  /*2dc0*/  IMAD.WIDE R6, R29, 0x2, R30 ;  /* 0x000000021d067825 */ /* 0x000fc800078e021e */
[----:B---3--:R-:W-:-:S05]  /*2dd0*/  FADD R43, R4, R43 ;  /* 0x0000002b042b7221 */ /* 0x008fca0000000000 */
[----:B------:R1:W2:Y:S01]  /*2de0*/  SHFL.BFLY PT, R42, R43, 0x10, 0x1f ;  /* 0x0e001f002b2a7f89 */ /* 0x0002a200000e0000 */
[----:B0-----:R-:W-:Y:S05]  /*2df0*/  @!P0 BRA `(.L_x_18) ;  /* 0x0000001000ac8947 */ /* 0x001fea0003800000 */
.L_x_26:
[----:B------:R0:W3:Y:S01]  /*2e00*/  LDG.E.U16 R45, desc[UR22][R6.64] ;  /* 0x00000016062d7981 */ /* 0x0000e2000c1e1500 */
[----:B------:R-:W-:-:S04]  /*2e10*/  IMAD.WIDE R52, R29, 0x2, R24 ;  /* 0x000000021d347825 */ /* 0x000fc800078e0218 */
[C---:B------:R-:W-:Y:S01]  /*2e20*/  IMAD.WIDE R8, R29.reuse, 0x2, R26 ;  /* 0x000000021d087825 */ /* 0x040fe200078e021a */
[----:B------:R-:W4:Y:S03]  /*2e30*/  LDG.E.U16 R47, desc[UR22][R52.64] ;  /* 0x00000016342f7981 */ /* 0x000f26000c1e1500 */
[----:B0-----:R-:W-:Y:S01]  /*2e40*/  IMAD.WIDE R6, R29, 0x2, R22 ;  /* 0x000000021d067825 */ /* 0x001fe200078e0216 */
[----:B------:R-:W5:Y:S04]  /*2e50*/  LDG.E.U16 R44, desc[UR22][R8.64] ;  /* 0x00000016082c7981 */ /* 0x000f68000c1e1500 */
[----:B--2---:R-:W2:Y:S01]  /*2e60*/  LDG.E.U16 R48, desc[UR22][R6.64] ;  /* 0x0000001606307981 */ /* 0x004ea2000c1e1500 */
[----:B------:R-:W-:Y:S01]  /*2e70*/  F2FP.F16.F32.PACK_AB R12, R12, R51 ;  /* 0x000000330c0c723e */ /* 0x000fe200000000ff */
[----:B------:R-:W-:Y:S01]  /*2e80*/  FADD R38, -R39, R38 ;  /* 0x0000002627267221 */ /* 0x000fe20000000100 */
[----:B------:R-:W-:Y:S01]  /*2e90*/  F2FP.F16.F32.PACK_AB R13, R13, R50 ;  /* 0x000000320d0d723e */ /* 0x000fe200000000ff */
[----:B------:R-:W-:Y:S01]  /*2ea0*/  ULEA UR28, UR26, UR10, 0x3 ;  /* 0x0000000a1a1c7291 */ /* 0x000fe2000f8e18ff */
[----:B------:R-:W-:Y:S01]  /*2eb0*/  F2FP.F16.F32.PACK_AB R14, R49, R14 ;  /* 0x0000000e310e723e */ /* 0x000fe200000000ff */
[----:B------:R-:W-:Y:S01]  /*2ec0*/  FMUL R38, R38, 1.4426950216293334961 ;  /* 0x3fb8aa3b26267820 */ /* 0x000fe20000400000 */
[----:B------:R-:W-:Y:S01]  /*2ed0*/  F2FP.F16.F32.PACK_AB R15, R46, R15 ;  /* 0x0000000f2e0f723e */ /* 0x000fe200000000ff */
[----:B------:R-:W-:Y:S01]  /*2ee0*/  FADD R42, R43, R42 ;  /* 0x0000002a2b2a7221 */ /* 0x000fe20000000000 */
[----:B------:R-:W-:Y:S01]  /*2ef0*/  F2FP.F16.F32.PACK_AB R16, R11, R16 ;  /* 0x000000100b10723e */ /* 0x000fe200000000ff */
[----:B------:R-:W0:Y:S01]  /*2f00*/  MUFU.EX2 R49, R38 ;  /* 0x0000002600317308 */ /* 0x000e220000000800 */
[----:B------:R-:W-:Y:S01]  /*2f10*/  F2FP.F16.F32.PACK_AB R17, R10, R17 ;  /* 0x000000110a11723e */ /* 0x000fe200000000ff */
[----:B------:R-:W-:Y:S01]  /*2f20*/  UIADD3 UR28, UPT, UPT, UR28, 0x1400, URZ ;  /* 0x000014001c1c7890 */ /* 0x000fe2000fffe0ff */
[----:B------:R-:W-:Y:S01]  /*2f30*/  F2FP.F16.F32.PACK_AB R18, R5, R18 ;  /* 0x000000120512723e */ /* 0x000fe200000000ff */
[----:B------:R-:W-:Y:S01]  /*2f40*/  UMOV UR29, UR6 ;  /* 0x00000006001d7c82 */ /* 0x000fe20008000000 */
[----:B------:R-:W-:-:S04]  /*2f50*/  F2FP.F16.F32.PACK_AB R19, R4, R19 ;  /* 0x000000130413723e */ /* 0x000fc800000000ff */
[----:B------:R-:W-:Y:S01]  /*2f60*/  STTM.16dp32bit_t0_t15.x8 tmem[UR13+0x10], R12 ;  /* 0x0000100c000079ed */ /* 0x000fe2000898000d */
[----:B------:R-:W-:Y:S01]  /*2f70*/  STTM.16dp32bit_t16_t31.x8 tmem[UR13+0x18], R12 ;  /* 0x0000180c000079ed */ /* 0x000fe200089a000d */
[----:B---3--:R3:W-:Y:S04]  /*2f80*/  STS.U16 [R20+UR10+0x1000], R45 ;  /* 0x0010002d14007988 */ /* 0x0087e8000800040a */
[----:B----4-:R3:W-:Y:S04]  /*2f90*/  STS.U16 [R20+UR10+0x1200], R47 ;  /* 0x0012002f14007988 */ /* 0x0107e8000800040a */
[----:B-----5:R3:W-:Y:S04]  /*2fa0*/  STS.U16 [R3+UR10+0x1100], R44 ;  /* 0x0011002c03007988 */ /* 0x0207e8000800040a */
[----:B--2---:R3:W-:Y:S01]  /*2fb0*/  STS.U16 [R3+UR10+0x1300], R48 ;  /* 0x0013003003007988 */ /* 0x0047e2000800040a */
[----:B------:R-:W2:Y:S02]  /*2fc0*/  FENCE.VIEW.ASYNC.T ;  /* 0x00000000000073c6 */ /* 0x000ea40000000200 */
[----:B--2---:R-:W-:Y:S06]  /*2fd0*/  BAR.SYNC.DEFER_BLOCKING 0x0 ;  /* 0x0000000000007b1d */ /* 0x004fec0000010000 */
[----:B------:R-:W-:Y:S01]  /*2fe0*/  LDTM.16dp32bit_t0_t15.x8 R4, tmem[UR13] ;  /* 0x0000000d000479ee */ /* 0x000fe20008980000 */
[----:B------:R-:W0:Y:S01]  /*2ff0*/  LDTM.16dp32bit_t16_t31.x8 R4, tmem[UR13+0x8] ;  /* 0x0000080d000479ee */ /* 0x000e2200089a0000 */
[----:B------:R-:W-:Y:S01]  /*3000*/  NOP ;  /* 0x0000000000007918 */ /* 0x000fe20000000000 */
[C---:B0-----:R-:W-:Y:S01]  /*3010*/  FMUL R4, R49.reuse, R4 ;  /* 0x0000000431047220 */ /* 0x041fe20000400000 */
        /* <DEDUP_REMOVED lines=8> */
[----:B------:R3:W-:Y:S01]  /*30a0*/  STTM.16dp32bit_t16_t31.x8 tmem[UR13+0x8], R4 ;  /* 0x00000804000079ed */ /* 0x0007e200089a000d */
[----:B------:R-:W0:Y:S02]  /*30b0*/  FENCE.VIEW.ASYNC.T ;  /* 0x00000000000073c6 */ /* 0x000e240000000200 */
[----:B0-----:R-:W-:Y:S06]  /*30c0*/  BAR.SYNC.DEFER_BLOCKING 0x0 ;  /* 0x0000000000007b1d */ /* 0x001fec0000010000 */
[----:B------:R0:W-:Y:S06]  /*30d0*/  MEMBAR.ALL.CTA ;  /* 0x0000000000007992 */ /* 0x0001ec0000008000 */
[----:B0-----:R-:W0:Y:S02]  /*30e0*/  FENCE.VIEW.ASYNC.S ;  /* 0x00000000000073c6 */ /* 0x001e240000000000 */
[----:B0-----:R-:W-:Y:S06]  /*30f0*/  BAR.SYNC.DEFER_BLOCKING 0x0 ;  /* 0x0000000000007b1d */ /* 0x001fec0000010000 */
[----:B------:R-:W-:Y:S05]  /*3100*/  BRA.U UP3, `(.L_x_19) ;  /* 0x0000000103387547 */ /* 0x000fea000b800000 */
[----:B------:R-:W-:Y:S01]  /*3110*/  UIADD3 UR36, UPT, UPT, UR11, 0x18, URZ ;  /* 0x000000180b247890 */ /* 0x000fe2000fffe0ff */
[----:B------:R-:W-:Y:S01]  /*3120*/  UMOV UR18, UR4 ;  /* 0x0000000400127c82 */ /* 0x000fe20008000000 */
[----:B------:R-:W-:Y:S01]  /*3130*/  UMOV UR19, 0x80004020 ;  /* 0x8000402000137882 */ /* 0x000fe20000000000 */
[----:B------:R-:W-:Y:S01]  /*3140*/  UMOV UR20, 0x0 ;  /* 0x0000000000147882 */ /* 0x000fe20000000000 */
[----:B------:R-:W-:Y:S01]  /*3150*/  UMOV UR21, 0x4040010 ;  /* 0x0404001000157882 */ /* 0x000fe20000000000 */
[----:B------:R-:W-:Y:S01]  /*3160*/  UMOV UR8, UR28 ;  /* 0x0000001c00087c82 */ /* 0x000fe20008000000 */
[----:B------:R-:W-:Y:S01]  /*3170*/  UMOV UR9, URZ ;  /* 0x000000ff00097c82 */ /* 0x000fe20008000000 */
[----:B------:R-:W-:Y:S01]  /*3180*/  UMOV UR38, 0x0 ;  /* 0x0000000000267882 */ /* 0x000fe20000000000 */
[----:B------:R-:W-:Y:S01]  /*3190*/  UMOV UR39, 0x4040010 ;  /* 0x0404001000277882 */ /* 0x000fe20000000000 */
[----:B------:R0:W-:Y:S01]  /*31a0*/  UTCHMMA tmem[UR16], gdesc[UR18], tmem[UR11], tmem[UR20], idesc[UR21], UPT ;  /* 0x00ff1412100079ea */ /* 0x0001e2000b80000b */
[----:B------:R-:W-:Y:S01]  /*31b0*/  UMOV UR8, UR8 ;  /* 0x0000000800087c82 */ /* 0x000fe20008000000 */
[----:B------:R0:W-:Y:S01]  /*31c0*/  UTCHMMA tmem[UR36], gdesc[UR14], tmem[UR11], tmem[UR38], idesc[UR39], UPT ;  /* 0x00ff260e240079ea */ /* 0x0001e2000b80000b */
[----:B------:R0:W-:Y:S01]  /*31d0*/  UTCBAR [UR8], URZ ;  /* 0x000000ff080073e9 */ /* 0x0001e200080000ff */
[----:B------:R-:W-:-:S02]  /*31e0*/  NOP ;  /* 0x0000000000007918 */ /* 0x000fc40000000000 */
.L_x_19:
[----:B------:R-:W-:Y:S01]  /*31f0*/  UIADD3 UR33, UP0, UPT, UR33, 0x20, URZ ;  /* 0x0000002021217890 */ /* 0x000fe2000ff1e0ff */
[----:B------:R-:W-:Y:S01]  /*3200*/  FFMA R28, R49, R28, R42 ;  /* 0x0000001c311c7223 */ /* 0x000fe2000000002a */
[----:B------:R-:W-:Y:S01]  /*3210*/  UIADD3 UR26, UPT, UPT, UR26, 0x1, URZ ;  /* 0x000000011a1a7890 */ /* 0x000fe2000fffe0ff */
[----:B------:R-:W-:Y:S01]  /*3220*/  VIADD R29, R29, UR24 ;  /* 0x000000181d1d7c36 */ /* 0x000fe20008000000 */
[----:B------:R-:W-:Y:S01]  /*3230*/  UIADD3.X UR34, UPT, UPT, URZ, UR34, URZ, UP0, !UPT ;  /* 0x00000022ff227290 */ /* 0x000fe200087fe4ff */
[----:B------:R-:W-:Y:S01]  /*3240*/  IMAD.U32 R42, RZ, RZ, UR29 ;  /* 0x0000001dff2a7e24 */ /* 0x000fe2000f8e00ff */
[----:B------:R-:W-:Y:S01]  /*3250*/  UISETP.GE.U32.AND UP0, UPT, UR33, UR12, UPT ;  /* 0x0000000c2100728c */ /* 0x000fe2000bf06070 */
[----:B------:R-:W-:Y:S01]  /*3260*/  IMAD.MOV.U32 R38, RZ, RZ, R39 ;  /* 0x000000ffff267224 */ /* 0x000fe200078e0027 */
[----:B------:R-:W-:Y:S02]  /*3270*/  UISETP.GT.AND UP4, UPT, UR26, 0x1, UPT ;  /* 0x000000011a00788c */ /* 0x000fe4000bf84270 */
[----:B------:R-:W-:-:S02]  /*3280*/  UISETP.GE.U32.AND.EX UP0, UPT, UR34, URZ, UPT, UP0 ;  /* 0x000000ff2200728c */ /* 0x000fc4000bf06100 */
[----:B0-----:R-:W-:Y:S02]  /*3290*/  USEL UR8, URZ, 0x1, !UP4 ;  /* 0x00000001ff087887 */ /* 0x001fe4000e000000 */
[----:B------:R-:W-:Y:S02]  /*32a0*/  UIADD3 UR27, UPT, UPT, UR25, UR27, URZ ;  /* 0x0000001b191b7290 */ /* 0x000fe4000fffe0ff */
[----:B------:R-:W-:Y:S02]  /*32b0*/  USEL UR26, UR26, URZ, !UP4 ;  /* 0x000000ff1a1a7287 */ /* 0x000fe4000e000000 */
[----:B------:R-:W-:Y:S01]  /*32c0*/  ULOP3.LUT UR6, UR6, UR8, URZ, 0x3c, !UPT ;  /* 0x0000000806067292 */ /* 0x000fe2000f8e3cff */
[----:B------:R-:W-:Y:S11]  /*32d0*/  BRA.U !UP0, `(.L_x_20) ;  /* 0xffffffed08347547 */ /* 0x000ff6000b83ffff */
[----:B------:R-:W-:Y:S01]  /*32e0*/  UISETP.GE.AND UP0, UPT, UR31, 0x1, UPT ;  /* 0x000000011f00788c */ /* 0x000fe2000bf06270 */
[----:B------:R-:W-:-:S08]  /*32f0*/  IMAD.MOV.U32 R38, RZ, RZ, R39 ;  /* 0x000000ffff267224 */ /* 0x000fd000078e0027 */
[----:B------:R-:W-:Y:S05]  /*3300*/  BRA.U !UP0, `(.L_x_15) ;  /* 0x0000000108147547 */ /* 0x000fea000b800000 */
[----:B------:R-:W-:-:S06]  /*3310*/  USHF.L.U32 UR4, UR29, 0x1f, URZ ;  /* 0x0000001f1d047899 */ /* 0x000fcc00080006ff */
[----:B---3--:R-:W-:-:S04]  /*3320*/  IMAD.U32 R3, RZ, RZ, UR4 ;  /* 0x00000004ff037e24 */ /* 0x008fc8000f8e00ff */
[----:B------:R-:W0:Y:S02]  /*3330*/  SYNCS.PHASECHK.TRANS64.TRYWAIT P0, [UR28], R3 ;  /* 0x00000003ff0075a7 */ /* 0x000e24000800111c */
[----:B0-----:R-:W-:Y:S05]  /*3340*/  @!P0 BRA `(.L_x_21) ;  /* 0x0000000c00648947 */ /* 0x001fea0003800000 */
.L_x_27:
[----:B------:R-:W-:-:S07]  /*3350*/  IMAD.MOV.U32 R38, RZ, RZ, R39 ;  /* 0x000000ffff267224 */ /* 0x000fce00078e0027 */
.L_x_15:
[----:B------:R-:W-:Y:S01]  /*3360*/  BAR.SYNC.DEFER_BLOCKING 0x0 ;  /* 0x0000000000007b1d */ /* 0x000fe20000010000 */
[C---:B------:R-:W-:Y:S01]  /*3370*/  LOP3.LUT P3, RZ, R0.reuse, 0x7f, RZ, 0xc0, !PT ;  /* 0x0000007f00ff7812 */ /* 0x040fe2000786c0ff */
[----:B---3--:R-:W-:Y:S01]  /*3380*/  IMAD.SHL.U32 R3, R0, 0x20, RZ ;  /* 0x0000002000037824 */ /* 0x008fe200078e00ff */
[----:B------:R-:W-:Y:S01]  /*3390*/  FSETP.GT.AND P0, PT, |R28|, 8.50705917302346158658e+37, PT ;  /* 0x7e8000001c00780b */ /* 0x000fe20003f04200 */
[C---:B------:R-:W-:Y:S01]  /*33a0*/  IMAD.SHL.U32 R16, R0.reuse, 0x10, RZ ;  /* 0x0000001000107824 */ /* 0x040fe200078e00ff */
[----:B------:R-:W-:Y:S01]  /*33b0*/  LOP3.LUT R13, R0, 0x60, RZ, 0xc0, !PT ;  /* 0x00000060000d7812 */ /* 0x000fe200078ec0ff */
[C---:B------:R-:W-:Y:S01]  /*33c0*/  FMUL R12, R28.reuse, 8388608 ;  /* 0x4b0000001c0c7820 */ /* 0x040fe20000400000 */
[----:B------:R-:W-:Y:S01]  /*33d0*/  LOP3.LUT R3, R3, 0x700, RZ, 0xc0, !PT ;  /* 0x0000070003037812 */ /* 0x000fe200078ec0ff */
[----:B------:R-:W0:Y:S01]  /*33e0*/  LDCU.64 UR4, c[0x0][0x3e0] ;  /* 0x00007c00ff0477ac */ /* 0x000e220008000a00 */
[C---:B------:R-:W-:Y:S01]  /*33f0*/  FSETP.GEU.AND P1, PT, R28.reuse, 1.175494350822287508e-38, PT ;  /* 0x008000001c00780b */ /* 0x040fe20003f2e000 */
[----:B------:R-:W-:Y:S01]  /*3400*/  IMAD.SHL.U32 R13, R13, 0x2, RZ ;  /* 0x000000020d0d7824 */ /* 0x000fe200078e00ff */
[----:B------:R-:W-:-:S02]  /*3410*/  FSETP.GEU.AND P2, PT, |R28|, 1.175494350822287508e-38, PT ;  /* 0x008000001c00780b */ /* 0x000fc40003f4e200 */
[----:B------:R-:W-:Y:S02]  /*3420*/  LOP3.LUT R18, R3, 0x70, R16, 0xf8, !PT ;  /* 0x0000007003127812 */ /* 0x000fe400078ef810 */
[----:B------:R-:W-:Y:S02]  /*3430*/  LOP3.LUT R14, R0, 0x70, RZ, 0xc0, !PT ;  /* 0x00000070000e7812 */ /* 0x000fe400078ec0ff */
[----:B------:R-:W-:Y:S02]  /*3440*/  LOP3.LUT R3, R16, 0x30, RZ, 0xc0, !PT ;  /* 0x0000003010037812 */ /* 0x000fe400078ec0ff */
[----:B------:R-:W-:Y:S01]  /*3450*/  FSEL R12, R12, R28, !P1 ;  /* 0x0000001c0c0c7208 */ /* 0x000fe20004800000 */
[----:B------:R-:W-:Y:S01]  /*3460*/  @P0 FMUL R28, R28, 0.25 ;  /* 0x3e8000001c1c0820 */ /* 0x000fe20000400000 */
[----:B------:R-:W-:Y:S01]  /*3470*/  SHF.R.S32.HI R15, RZ, 0x2, R0 ;  /* 0x00000002ff0f7819 */ /* 0x000fe20000011400 */
[----:B------:R-:W-:Y:S01]  /*3480*/  IMAD R14, R14, 0x4, R3 ;  /* 0x000000040e0e7824 */ /* 0x000fe200078e0203 */
[----:B------:R-:W-:Y:S01]  /*3490*/  LOP3.LUT R18, R18, R13, RZ, 0x3c, !PT ;  /* 0x0000000d12127212 */ /* 0x000fe200078e3cff */
[----:B------:R-:W2:Y:S02]  /*34a0*/  @!P3 SYNCS.CCTL.IV [UR10+0x1400] ;  /* 0x00140000ff00b9b1 */ /* 0x000ea4000800000a */
[----:B--2---:R-:W-:Y:S01]  /*34b0*/  BAR.SYNC.DEFER_BLOCKING 0x0 ;  /* 0x0000000000007b1d */ /* 0x004fe20000010000 */
[----:B------:R-:W-:Y:S01]  /*34c0*/  SGXT R15, R15, 0x1 ;  /* 0x000000010f0f781a */ /* 0x000fe20000000200 */
[----:B------:R-:W-:-:S02]  /*34d0*/  VIADD R13, R12, 0xc0cafb0d ;  /* 0xc0cafb0d0c0d7836 */ /* 0x000fc40000000000 */
[----:B------:R-:W-:Y:S01]  /*34e0*/  @!P2 FMUL R28, R28, 16777216 ;  /* 0x4b8000001c1ca820 */ /* 0x000fe20000400000 */
[----:B------:R-:W-:Y:S01]  /*34f0*/  VIADD R18, R18, UR10 ;  /* 0x0000000a12127c36 */ /* 0x000fe20008000000 */
[----:B------:R-:W-:Y:S01]  /*3500*/  LOP3.LUT R19, R14, 0x440, R15, 0x78, !PT ;  /* 0x000004400e137812 */ /* 0x000fe200078e780f */
[----:B------:R-:W-:Y:S01]  /*3510*/  IMAD.MOV.U32 R14, RZ, RZ, 0x3dc6b27f ;  /* 0x3dc6b27fff0e7424 */ /* 0x000fe200078e00ff */
[----:B------:R-:W-:Y:S01]  /*3520*/  LOP3.LUT R15, R13, 0xff800000, RZ, 0xc0, !PT ;  /* 0xff8000000d0f7812 */ /* 0x000fe200078ec0ff */
[----:B-1----:R-:W-:Y:S01]  /*3530*/  LDTM.16dp32bit_t0_t15.x8 R4, tmem[UR13] ;  /* 0x0000000d000479ee */ /* 0x002fe20008980000 */
[----:B------:R-:W1:Y:S01]  /*3540*/  LDTM.16dp32bit_t16_t31.x8 R4, tmem[UR13+0x8] ;  /* 0x0000080d000479ee */ /* 0x000e6200089a0000 */
[----:B------:R-:W2:Y:S01]  /*3550*/  MUFU.RCP R16, R28 ;  /* 0x0000001c00107308 */ /* 0x000ea20000001000 */
[----:B0-----:R-:W-:Y:S01]  /*3560*/  UIMAD UR4, UR7, UR4, URZ ;  /* 0x00000004070472a4 */ /* 0x001fe2000f8e02ff */
[----:B------:R-:W-:-:S03]  /*3570*/  IMAD.IADD R13, R12, 0x1, -R15 ;  /* 0x000000010c0d7824 */ /* 0x000fc600078e0a0f */
[----:B------:R-:W-:Y:S01]  /*3580*/  USHF.L.U32 UR6, UR4, 0x1, URZ ;  /* 0x0000000104067899 */ /* 0x000fe200080006ff */
[----:B------:R-:W-:-:S04]  /*3590*/  FADD R13, R13, -1 ;  /* 0xbf8000000d0d7421 */ /* 0x000fc80000000000 */
[----:B------:R-:W-:-:S04]  /*35a0*/  FFMA.FTZ R14, R13, R14, -0.16845393180847167969 ;  /* 0xbe2c7f300d0e7423 */ /* 0x000fc8000001000e */
[C---:B------:R-:W-:Y:S01]  /*35b0*/  FFMA.FTZ R14, R13.reuse, R14, 0.1716887056827545166 ;  /* 0x3e2fcf2a0d0e7423 */ /* 0x040fe2000001000e */
[----:B------:R-:W0:Y:S01]  /*35c0*/  @!P3 SYNCS.CCTL.IV [UR10+0x1408] ;  /* 0x00140800ff00b9b1 */ /* 0x000e22000800000a */
[----:B------:R-:W-:Y:S02]  /*35d0*/  NOP ;  /* 0x0000000000007918 */ /* 0x000fe40000000000 */
[----:B------:R-:W-:Y:S01]  /*35e0*/  FFMA.FTZ R14, R13, R14, -0.17900948226451873779 ;  /* 0xbe374e430d0e7423 */ /* 0x000fe2000001000e */
[----:B-1----:R-:W-:Y:S01]  /*35f0*/  @P0 FMUL R6, R6, 0.25 ;  /* 0x3e80000006060820 */ /* 0x002fe20000400000 */
[----:B------:R-:W-:Y:S01]  /*3600*/  @P0 FMUL R7, R7, 0.25 ;  /* 0x3e80000007070820 */ /* 0x000fe20000400000 */
[----:B------:R-:W-:Y:S01]  /*3610*/  @P0 FMUL R9, R9, 0.25 ;  /* 0x3e80000009090820 */ /* 0x000fe20000400000 */
[----:B------:R-:W-:Y:S01]  /*3620*/  @P0 FMUL R4, R4, 0.25 ;  /* 0x3e80000004040820 */ /* 0x000fe20000400000 */
[----:B------:R-:W-:Y:S01]  /*3630*/  @P0 FMUL R5, R5, 0.25 ;  /* 0x3e80000005050820 */ /* 0x000fe20000400000 */
[----:B------:R-:W-:Y:S01]  /*3640*/  @P0 FMUL R8, R8, 0.25 ;  /* 0x3e80000008080820 */ /* 0x000fe20000400000 */
[----:B------:R-:W-:Y:S01]  /*3650*/  @P0 FMUL R10, R10, 0.25 ;  /* 0x3e8000000a0a0820 */ /* 0x000fe20000400000 */
[----:B------:R-:W-:Y:S01]  /*3660*/  @P0 FMUL R11, R11, 0.25 ;  /* 0x3e8000000b0b0820 */ /* 0x000fe20000400000 */
[----:B------:R-:W-:Y:S01]  /*3670*/  @!P2 FMUL R6, R6, 16777216 ;  /* 0x4b8000000606a820 */ /* 0x000fe20000400000 */
[----:B------:R-:W-:Y:S01]  /*3680*/  @!P2 FMUL R7, R7, 16777216 ;  /* 0x4b8000000707a820 */ /* 0x000fe20000400000 */
[----:B------:R-:W-:Y:S01]  /*3690*/  @!P2 FMUL R9, R9, 16777216 ;  /* 0x4b8000000909a820 */ /* 0x000fe20000400000 */
[----:B------:R-:W-:Y:S01]  /*36a0*/  @!P2 FMUL R4, R4, 16777216 ;  /* 0x4b8000000404a820 */ /* 0x000fe20000400000 */
[----:B------:R-:W-:Y:S01]  /*36b0*/  @!P2 FMUL R5, R5, 16777216 ;  /* 0x4b8000000505a820 */ /* 0x000fe20000400000 */
[----:B------:R-:W-:Y:S01]  /*36c0*/  @!P2 FMUL R8, R8, 16777216 ;  /* 0x4b8000000808a820 */ /* 0x000fe20000400000 */
[----:B------:R-:W-:Y:S01]  /*36d0*/  @!P2 FMUL R10, R10, 16777216 ;  /* 0x4b8000000a0aa820 */ /* 0x000fe20000400000 */
[----:B------:R-:W-:Y:S01]  /*36e0*/  @!P2 FMUL R11, R11, 16777216 ;  /* 0x4b8000000b0ba820 */ /* 0x000fe20000400000 */
[C---:B--2---:R-:W-:Y:S01]  /*36f0*/  FMUL R17, R16.reuse, R6 ;  /* 0x0000000610117220 */ /* 0x044fe20000400000 */
[C---:B------:R-:W-:Y:S01]  /*3700*/  FMUL R6, R16.reuse, R7 ;  /* 0x0000000710067220 */ /* 0x040fe20000400000 */
[C---:B------:R-:W-:Y:S01]  /*3710*/  FMUL R7, R16.reuse, R9 ;  /* 0x0000000910077220 */ /* 0x040fe20000400000 */
[C---:B------:R-:W-:Y:S01]  /*3720*/  FMUL R4, R16.reuse, R4 ;  /* 0x0000000410047220 */ /* 0x040fe20000400000 */
[C---:B------:R-:W-:Y:S01]  /*3730*/  FMUL R5, R16.reuse, R5 ;  /* 0x0000000510057220 */ /* 0x040fe20000400000 */
[C---:B------:R-:W-:Y:S01]  /*3740*/  FMUL R8, R16.reuse, R8 ;  /* 0x0000000810087220 */ /* 0x040fe20000400000 */
[C---:B------:R-:W-:Y:S01]  /*3750*/  FMUL R9, R16.reuse, R10 ;  /* 0x0000000a10097220 */ /* 0x040fe20000400000 */
[----:B------:R-:W-:Y:S01]  /*3760*/  FFMA.FTZ R14, R13, R14, 0.20512372255325317383 ;  /* 0x3e520bf40d0e7423 */ /* 0x000fe2000001000e */
[----:B------:R-:W-:Y:S01]  /*3770*/  FMUL R16, R16, R11 ;  /* 0x0000000b10107220 */ /* 0x000fe20000400000 */
[----:B------:R-:W-:Y:S01]  /*3780*/  F2FP.F16.F32.PACK_AB R5, R6, R5 ;  /* 0x000000050605723e */ /* 0x000fe200000000ff */
[----:B------:R-:W-:-:S02]  /*3790*/  IMAD.SHL.U32 R10, R0, 0x40, RZ ;  /* 0x00000040000a7824 */ /* 0x000fc400078e00ff */
[----:B------:R-:W-:Y:S01]  /*37a0*/  FFMA.FTZ R14, R13, R14, -0.24046532809734344482 ;  /* 0xbe763c8b0d0e7423 */ /* 0x000fe2000001000e */
[----:B------:R-:W-:Y:S02]  /*37b0*/  F2FP.F16.F32.PACK_AB R4, R17, R4 ;  /* 0x000000041104723e */ /* 0x000fe400000000ff */
[----:B------:R-:W-:Y:S01]  /*37c0*/  F2FP.F16.F32.PACK_AB R6, R9, R8 ;  /* 0x000000080906723e */ /* 0x000fe200000000ff */
[C---:B------:R-:W-:Y:S01]  /*37d0*/  FFMA.FTZ R14, R13.reuse, R14, 0.28857114911079406738 ;  /* 0x3e93bf990d0e7423 */ /* 0x040fe2000001000e */
[----:B------:R-:W-:Y:S01]  /*37e0*/  F2FP.F16.F32.PACK_AB R7, R16, R7 ;  /* 0x000000071007723e */ /* 0x000fe200000000ff */
[----:B------:R-:W1:Y:S01]  /*37f0*/  LDC.64 R8, c[0x0][0x398] ;  /* 0x0000e600ff087b82 */ /* 0x000e620000000a00 */
[----:B------:R-:W-:Y:S01]  /*3800*/  LOP3.LUT R10, R10, 0x200, RZ, 0xc0, !PT ;  /* 0x000002000a0a7812 */ /* 0x000fe200078ec0ff */
[----:B------:R-:W-:Y:S01]  /*3810*/  FFMA.FTZ R14, R13, R14, -0.36067417263984680176 ;  /* 0xbeb8aa490d0e7423 */ /* 0x000fe2000001000e */
[C---:B------:R-:W-:Y:S01]  /*3820*/  ISETP.GE.U32.AND P0, PT, R12.reuse, 0x7f800000, PT ;  /* 0x7f8000000c00780c */ /* 0x040fe20003f06070 */
[----:B0-----:R-:W-:Y:S01]  /*3830*/  STSM.16.M88.4 [R18], R4 ;  /* 0x0000000412007844 */ /* 0x001fe20000000200 */
[----:B------:R-:W-:Y:S01]  /*3840*/  IADD3 R19, PT, PT, R19, UR10, R10 ;  /* 0x0000000a13137c10 */ /* 0x000fe2000fffe00a */
[C---:B------:R-:W-:Y:S01]  /*3850*/  FFMA.FTZ R14, R13.reuse, R14, 0.48089820146560668945 ;  /* 0x3ef6384a0d0e7423 */ /* 0x040fe2000001000e */
[----:B------:R-:W-:Y:S01]  /*3860*/  FSEL R11, RZ, -23, P1 ;  /* 0xc1b80000ff0b7808 */ /* 0x000fe20000800000 */
[----:B------:R-:W-:Y:S01]  /*3870*/  BAR.SYNC.DEFER_BLOCKING 0x0 ;  /* 0x0000000000007b1d */ /* 0x000fe20000010000 */
[----:B------:R-:W-:Y:S01]  /*3880*/  FSETP.NEU.AND P1, PT, R12, RZ, PT ;  /* 0x000000ff0c00720b */ /* 0x000fe20003f2d000 */
[----:B------:R-:W-:-:S06]  /*3890*/  FFMA.FTZ R14, R13, R14, -0.72134751081466674805 ;  /* 0xbf38aa3b0d0e7423 */ /* 0x000fcc000001000e */
[----:B------:R-:W0:Y:S01]  /*38a0*/  LDC R10, c[0x0][0x3e8] ;  /* 0x0000fa00ff0a7b82 */ /* 0x000e220000000800 */
[C---:B------:R-:W-:Y:S01]  /*38b0*/  FMUL R16, R13.reuse, R14 ;  /* 0x0000000e0d107220 */ /* 0x040fe20000400000 */
[----:B------:R-:W-:Y:S02]  /*38c0*/  I2FP.F32.S32 R14, R15 ;  /* 0x0000000f000e7245 */ /* 0x000fe40000201400 */
[----:B------:R-:W-:Y:S01]  /*38d0*/  SHF.R.U32.HI R15, RZ, 0x6, R0 ;  /* 0x00000006ff0f7819 */ /* 0x000fe20000011600 */
[----:B------:R-:W-:Y:S02]  /*38e0*/  FMUL R16, R13, R16 ;  /* 0x000000100d107220 */ /* 0x000fe40000400000 */
[----:B------:R-:W-:Y:S01]  /*38f0*/  FFMA.FTZ R11, R14, 1.1920928955078125e-07, R11 ;  /* 0x340000000e0b7823 */ /* 0x000fe2000001000b */
[----:B------:R-:W-:Y:S01]  /*3900*/  SGXT.U32 R15, R15, 0x1 ;  /* 0x000000010f0f781a */ /* 0x000fe20000000000 */
[----:B------:R-:W-:Y:S01]  /*3910*/  FFMA.FTZ R16, R13, 1.4426950216293334961, R16 ;  /* 0x3fb8aa3b0d107823 */ /* 0x000fe20000010010 */
[----:B------:R-:W-:-:S03]  /*3920*/  @P0 IMAD.MOV.U32 R13, RZ, RZ, 0x7f800000 ;  /* 0x7f800000ff0d0424 */ /* 0x000fc600078e00ff */
[----:B------:R-:W-:Y:S01]  /*3930*/  FADD R11, R11, R16 ;  /* 0x000000100b0b7221 */ /* 0x000fe20000000000 */
[----:B------:R-:W-:Y:S01]  /*3940*/  @P0 FFMA.FTZ R11, R12, R13, +INF ;  /* 0x7f8000000c0b0423 */ /* 0x000fe2000001000d */
[--C-:B------:R-:W-:Y:S01]  /*3950*/  SHF.R.U32.HI R13, RZ, 0x2, R0.reuse ;  /* 0x00000002ff0d7819 */ /* 0x100fe20000011600 */
[----:B------:R-:W-:Y:S01]  /*3960*/  IMAD R12, R2, UR5, RZ ;  /* 0x00000005020c7c24 */ /* 0x000fe2000f8e02ff */
[----:B------:R-:W-:Y:S01]  /*3970*/  UIMAD.WIDE UR4, UR4, 0x2, URZ ;  /* 0x00000002040478a5 */ /* 0x000fe2000f8e02ff */
[----:B------:R2:W3:Y:S01]  /*3980*/  LDSM.16.M88.4 R4, [R19] ;  /* 0x000000001304783b */ /* 0x0004e20000000200 */
[----:B------:R-:W-:Y:S01]  /*3990*/  LOP3.LUT R17, R13, 0x18, RZ, 0xc0, !PT ;  /* 0x000000180d117812 */ /* 0x000fe200078ec0ff */
[C---:B------:R-:W-:Y:S01]  /*39a0*/  IMAD.SHL.U32 R13, R12.reuse, 0x2, RZ ;  /* 0x000000020c0d7824 */ /* 0x040fe200078e00ff */
[----:B------:R-:W-:Y:S01]  /*39b0*/  FSEL R11, R11, -INF , P1 ;  /* 0xff8000000b0b7808 */ /* 0x000fe20000800000 */
[----:B------:R-:W-:Y:S01]  /*39c0*/  IMAD.HI R12, R12, 0x2, RZ ;  /* 0x000000020c0c7827 */ /* 0x000fe200078e02ff */
[----:B------:R-:W-:-:S02]  /*39d0*/  LOP3.LUT R24, R17, 0x1f, R0, 0xf8, !PT ;  /* 0x0000001f11187812 */ /* 0x000fc400078ef800 */
[----:B-1----:R-:W-:Y:S01]  /*39e0*/  IADD3 R20, P0, P2, R13, UR6, R8 ;  /* 0x000000060d147c10 */ /* 0x002fe2000fa1e008 */
[----:B0-----:R-:W-:Y:S02]  /*39f0*/  IMAD R15, R15, R10, RZ ;  /* 0x0000000a0f0f7224 */ /* 0x001fe400078e02ff */
[----:B------:R-:W-:Y:S01]  /*3a00*/  FFMA R38, R11, 0.69314718246459960938, R38 ;  /* 0x3f3172180b267823 */ /* 0x000fe20000000026 */
[----:B------:R-:W-:Y:S01]  /*3a10*/  IMAD.SHL.U32 R8, R24, 0x8, RZ ;  /* 0x0000000818087824 */ /* 0x000fe200078e00ff */
[----:B------:R-:W-:Y:S01]  /*3a20*/  IADD3.X R26, PT, PT, R12, UR5, R9, P0, P2 ;  /* 0x000000050c1a7c10 */ /* 0x000fe200087e4409 */
[----:B------:R-:W-:Y:S01]  /*3a30*/  IMAD R17, R10, 0x2, R15 ;  /* 0x000000020a117824 */ /* 0x000fe200078e020f */
[C---:B------:R-:W-:Y:S01]  /*3a40*/  LEA R12, P0, R15.reuse, R20, 0x1 ;  /* 0x000000140f0c7211 */ /* 0x040fe200078008ff */
[----:B------:R-:W-:Y:S01]  /*3a50*/  IMAD.SHL.U32 R24, R24, 0x10, RZ ;  /* 0x0000001018187824 */ /* 0x000fe200078e00ff */
[----:B------:R-:W-:Y:S01]  /*3a60*/  LOP3.LUT R8, R8, 0xc0, RZ, 0xc0, !PT ;  /* 0x000000c008087812 */ /* 0x000fe200078ec0ff */
[----:B------:R-:W-:Y:S01]  /*3a70*/  IMAD R9, R10, 0x2, R17 ;  /* 0x000000020a097824 */ /* 0x000fe200078e0211 */
[----:B------:R-:W-:Y:S01]  /*3a80*/  LEA.HI.X.SX32 R13, R15, R26, 0x1, P0 ;  /* 0x0000001a0f0d7211 */ /* 0x000fe200000f0eff */
[----:B------:R-:W0:Y:S01]  /*3a90*/  LDCU UR4, c[0x0][0x3ec] ;  /* 0x00007d80ff0477ac */ /* 0x000e220008000800 */
[----:B------:R-:W-:Y:S01]  /*3aa0*/  IADD3 R25, PT, PT, R8, UR10, R3 ;  /* 0x0000000a08197c10 */ /* 0x000fe2000fffe003 */
[----:B--2---:R-:W-:Y:S01]  /*3ab0*/  IMAD R19, R10, 0x2, R9 ;  /* 0x000000020a137824 */ /* 0x004fe200078e0209 */
[----:B------:R-:W-:-:S02]  /*3ac0*/  LEA R14, P0, R17, R20, 0x1 ;  /* 0x00000014110e7211 */ /* 0x000fc400078008ff */
[-C--:B------:R-:W-:Y:S01]  /*3ad0*/  LEA R16, P1, R9, R20.reuse, 0x1 ;  /* 0x0000001409107211 */ /* 0x080fe200078208ff */
[C---:B------:R-:W-:Y:S01]  /*3ae0*/  IMAD R3, R10.reuse, 0x2, R19 ;  /* 0x000000020a037824 */ /* 0x040fe200078e0213 */
[----:B------:R-:W-:Y:S02]  /*3af0*/  LEA R8, P2, R19, R20, 0x1 ;  /* 0x0000001413087211 */ /* 0x000fe400078408ff */
[-C--:B------:R-:W-:Y:S01]  /*3b00*/  LEA.HI.X.SX32 R15, R17, R26.reuse, 0x1, P0 ;  /* 0x0000001a110f7211 */ /* 0x080fe200000f0eff */
[C---:B------:R-:W-:Y:S01]  /*3b10*/  IMAD R21, R10.reuse, 0x2, R3 ;  /* 0x000000020a157824 */ /* 0x040fe200078e0203 */
[-C--:B------:R-:W-:Y:S02]  /*3b20*/  LEA.HI.X.SX32 R17, R9, R26.reuse, 0x1, P1 ;  /* 0x0000001a09117211 */ /* 0x080fe400008f0eff */
[----:B------:R-:W-:Y:S01]  /*3b30*/  LEA.HI.X.SX32 R9, R19, R26, 0x1, P2 ;  /* 0x0000001a13097211 */ /* 0x000fe200010f0eff */
[----:B------:R-:W-:Y:S01]  /*3b40*/  IMAD R23, R10, 0x2, R21 ;  /* 0x000000020a177824 */ /* 0x000fe200078e0215 */
[----:B------:R-:W-:-:S02]  /*3b50*/  LOP3.LUT R24, R24, 0xf0, RZ, 0xc0, !PT ;  /* 0x000000f018187812 */ /* 0x000fc400078ec0ff */
[----:B------:R-:W-:Y:S01]  /*3b60*/  LOP3.LUT R0, R0, 0x7f, RZ, 0xc0, !PT ;  /* 0x0000007f00007812 */ /* 0x000fe200078ec0ff */
[----:B------:R-:W-:Y:S01]  /*3b70*/  IMAD R22, R10, 0x2, R23 ;  /* 0x000000020a167824 */ /* 0x000fe200078e0217 */
[-C--:B------:R-:W-:Y:S01]  /*3b80*/  LEA R10, P0, R3, R20.reuse, 0x1 ;  /* 0x00000014030a7211 */ /* 0x080fe200078008ff */
[----:B0-----:R-:W-:Y:S01]  /*3b90*/  UIMAD UR4, UR7, UR4, URZ ;  /* 0x00000004070472a4 */ /* 0x001fe2000f8e02ff */
[----:B------:R-:W-:Y:S01]  /*3ba0*/  LEA R18, P2, R23, R20, 0x1 ;  /* 0x0000001417127211 */ /* 0x000fe200078408ff */
[----:B---3--:R0:W-:Y:S01]  /*3bb0*/  STG.E.U16 desc[UR22][R12.64], R4 ;  /* 0x000000040c007986 */ /* 0x0081e2000c101516 */
[----:B------:R-:W-:Y:S01]  /*3bc0*/  PRMT R27, R4, 0x7632, R27 ;  /* 0x00007632041b7816 */ /* 0x000fe2000000001b */
[----:B------:R-:W-:Y:S01]  /*3bd0*/  USHF.L.U32 UR6, UR4, 0x2, URZ ;  /* 0x0000000204067899 */ /* 0x000fe200080006ff */
[-C--:B------:R-:W-:Y:S01]  /*3be0*/  LEA.HI.X.SX32 R11, R3, R26.reuse, 0x1, P0 ;  /* 0x0000001a030b7211 */ /* 0x080fe200000f0eff */
[----:B------:R-:W-:Y:S01]  /*3bf0*/  UIMAD.WIDE UR4, UR4, 0x4, URZ ;  /* 0x00000004040478a5 */ /* 0x000fe2000f8e02ff */
[----:B------:R-:W-:Y:S01]  /*3c00*/  PRMT R3, R6, 0x7632, R3 ;  /* 0x0000763206037816 */ /* 0x000fe20000000003 */
[----:B------:R-:W-:Y:S01]  /*3c10*/  STG.E.U16 desc[UR22][R14.64], R27 ;  /* 0x0000001b0e007986 */ /* 0x000fe2000c101516 */
[----:B------:R-:W-:-:S02]  /*3c20*/  LEA.HI.X.SX32 R19, R23, R26, 0x1, P2 ;  /* 0x0000001a17137211 */ /* 0x000fc400010f0eff */
[----:B------:R-:W-:Y:S01]  /*3c30*/  ISETP.GE.U32.AND P0, PT, R0, 0x40, PT ;  /* 0x000000400000780c */ /* 0x000fe20003f06070 */
[----:B------:R-:W-:Y:S01]  /*3c40*/  STG.E.U16 desc[UR22][R16.64], R5 ;  /* 0x0000000510007986 */ /* 0x000fe2000c101516 */
[----:B------:R-:W-:Y:S01]  /*3c50*/  IMAD.HI R0, R2, 0x4, RZ ;  /* 0x0000000402007827 */ /* 0x000fe200078e02ff */
[----:B0-----:R-:W-:Y:S02]  /*3c60*/  PRMT R4, R5, 0x7632, R4 ;  /* 0x0000763205047816 */ /* 0x001fe40000000004 */
[CC--:B------:R-:W-:Y:S02]  /*3c70*/  LEA R12, P1, R21.reuse, R20.reuse, 0x1 ;  /* 0x00000014150c7211 */ /* 0x0c0fe400078208ff */
[C---:B------:R-:W-:Y:S01]  /*3c80*/  LEA R20, P3, R22.reuse, R20, 0x1 ;  /* 0x0000001416147211 */ /* 0x040fe200078608ff */
[----:B------:R0:W-:Y:S01]  /*3c90*/  STG.E.U16 desc[UR22][R8.64], R4 ;  /* 0x0000000408007986 */ /* 0x0001e2000c101516 */
[-C--:B------:R-:W-:Y:S02]  /*3ca0*/  LEA.HI.X.SX32 R13, R21, R26.reuse, 0x1, P1 ;  /* 0x0000001a150d7211 */ /* 0x080fe400008f0eff */
[----:B------:R-:W-:Y:S01]  /*3cb0*/  LEA.HI.X.SX32 R21, R22, R26, 0x1, P3 ;  /* 0x0000001a16157211 */ /* 0x000fe200018f0eff */
[----:B------:R1:W-:Y:S04]  /*3cc0*/  STG.E.U16 desc[UR22][R10.64], R6 ;  /* 0x000000060a007986 */ /* 0x0003e8000c101516 */
[----:B------:R2:W-:Y:S04]  /*3cd0*/  STG.E.U16 desc[UR22][R12.64], R3 ;  /* 0x000000030c007986 */ /* 0x0005e8000c101516 */
[----:B------:R-:W-:Y:S01]  /*3ce0*/  STG.E.U16 desc[UR22][R18.64], R7 ;  /* 0x0000000712007986 */ /* 0x000fe2000c101516 */
[----:B0-----:R-:W0:Y:S01]  /*3cf0*/  LDC.64 R8, c[0x0][0x3a0] ;  /* 0x0000e800ff087b82 */ /* 0x001e220000000a00 */
[----:B-1----:R-:W-:Y:S01]  /*3d00*/  PRMT R11, R7, 0x7632, R11 ;  /* 0x00007632070b7816 */ /* 0x002fe2000000000b */
[----:B--2---:R-:W-:-:S04]  /*3d10*/  IMAD.SHL.U32 R3, R2, 0x4, RZ ;  /* 0x0000000402037824 */ /* 0x004fc800078e00ff */
[----:B------:R-:W-:Y:S02]  /*3d20*/  STG.E.U16 desc[UR22][R20.64], R11 ;  /* 0x0000000b14007986 */ /* 0x000fe4000c101516 */
[----:B------:R-:W-:Y:S01]  /*3d30*/  BAR.SYNC.DEFER_BLOCKING 0x0 ;  /* 0x0000000000007b1d */ /* 0x000fe20000010000 */
[----:B0-----:R-:W-:-:S04]  /*3d40*/  IADD3 R2, P1, P2, R3, UR6, R8 ;  /* 0x0000000603027c10 */ /* 0x001fc8000fa3e008 */
[----:B------:R-:W-:Y:S01]  /*3d50*/  IADD3.X R3, PT, PT, R0, UR5, R9, P1, P2 ;  /* 0x0000000500037c10 */ /* 0x000fe20008fe4409 */
[----:B------:R-:W-:Y:S02]  /*3d60*/  STSM.16.M88 [R25], R38 ;  /* 0x0000002619007844 */ /* 0x000fe40000000000 */
[----:B------:R-:W-:Y:S06]  /*3d70*/  BAR.SYNC.DEFER_BLOCKING 0x0 ;  /* 0x0000000000007b1d */ /* 0x000fec0000010000 */
[----:B------:R-:W0:Y:S04]  /*3d80*/  LDSM.16.M88 R5, [R24+UR10] ;  /* 0x0000000a1805783b */ /* 0x000e280008000000 */
[----:B0-----:R0:W-:Y:S01]  /*3d90*/  @!P0 STG.E desc[UR22][R2.64], R5 ;  /* 0x0000000502008986 */ /* 0x0011e2000c101916 */
[----:B------:R-:W-:Y:S06]  /*3da0*/  BAR.SYNC.DEFER_BLOCKING 0x0 ;  /* 0x0000000000007b1d */ /* 0x000fec0000010000 */
[----:B------:R-:W-:Y:S05]  /*3db0*/  BRA.U UP1, `(.L_x_22) ;  /* 0x00000001019c7547 */ /* 0x000fea000b800000 */
[----:B------:R-:W1:Y:S01]  /*3dc0*/  S2UR UR5, SR_CgaCtaId ;  /* 0x00000000000579c3 */ /* 0x000e620000008800 */
[----:B------:R-:W-:Y:S01]  /*3dd0*/  NOP ;  /* 0x0000000000007918 */ /* 0x000fe20000000000 */
[----:B------:R-:W-:Y:S01]  /*3de0*/  UMOV UR4, 0x50 ;  /* 0x0000005000047882 */ /* 0x000fe20000000000 */
[----:B------:R-:W-:Y:S02]  /*3df0*/  IMAD.U32 R0, RZ, RZ, UR11 ;  /* 0x0000000bff007e24 */ /* 0x000fe4000f8e00ff */
[----:B0-----:R-:W-:-:S03]  /*3e00*/  IMAD.MOV.U32 R3, RZ, RZ, 0x1 ;  /* 0x00000001ff037424 */ /* 0x001fc600078e00ff */
[----:B------:R-:W-:-:S04]  /*3e10*/  LOP3.LUT R0, R0, 0xffff, RZ, 0xc0, !PT ;  /* 0x0000ffff00007812 */ /* 0x000fc800078ec0ff */
[----:B------:R-:W-:-:S05]  /*3e20*/  SHF.R.U32.HI R0, RZ, 0x5, R0 ;  /* 0x00000005ff007819 */ /* 0x000fca0000011600 */
[----:B------:R-:W-:Y:S01]  /*3e30*/  VIADD R2, R0, 0x10 ;  /* 0x0000001000027836 */ /* 0x000fe20000000000 */
[----:B------:R-:W-:Y:S01]  /*3e40*/  SHF.L.U32 R0, R3, R0, RZ ;  /* 0x0000000003007219 */ /* 0x000fe200000006ff */
[----:B-1----:R-:W-:-:S03]  /*3e50*/  ULEA UR6, UR5, UR4, 0x18 ;  /* 0x0000000405067291 */ /* 0x002fc6000f8ec0ff */
[----:B------:R-:W-:-:S04]  /*3e60*/  SHF.L.U32 R3, R3, R2, RZ ;  /* 0x0000000203037219 */ /* 0x000fc800000006ff */
[----:B------:R-:W-:Y:S02]  /*3e70*/  LOP3.LUT R0, R3, R0, RZ, 0xfc, !PT ;  /* 0x0000000003007212 */ /* 0x000fe400078efcff */
[----:B------:R-:W0:Y:S02]  /*3e80*/  LDS R5, [UR6] ;  /* 0x00000006ff057984 */ /* 0x000e240008000800 */
[C---:B------:R-:W-:Y:S02]  /*3e90*/  LOP3.LUT R2, R0.reuse, 0xffff, RZ, 0xc0, !PT ;  /* 0x0000ffff00027812 */ /* 0x040fe400078ec0ff */
[----:B0-----:R-:W-:-:S04]  /*3ea0*/  LOP3.LUT R3, R0, 0xffff, R5, 0x80, !PT ;  /* 0x0000ffff00037812 */ /* 0x001fc800078e8005 */
[----:B------:R-:W-:-:S13]  /*3eb0*/  ISETP.NE.AND P0, PT, R3, R2, PT ;  /* 0x000000020300720c */ /* 0x000fda0003f05270 */
[----:B------:R-:W-:Y:S05]  /*3ec0*/  @P0 BRA `(.L_x_23) ;  /* 0x0000000000500947 */ /* 0x000fea0003800000 */
[----:B------:R-:W-:Y:S02]  /*3ed0*/  SHF.R.U32.HI R5, RZ, 0x10, R5 ;  /* 0x00000010ff057819 */ /* 0x000fe40000011605 */
[----:B------:R-:W-:-:S04]  /*3ee0*/  SHF.R.U32.HI R2, RZ, 0x10, R0 ;  /* 0x00000010ff027819 */ /* 0x000fc80000011600 */
[----:B------:R-:W-:-:S04]  /*3ef0*/  LOP3.LUT R5, R5, R2, RZ, 0xc0, !PT ;  /* 0x0000000205057212 */ /* 0x000fc800078ec0ff */
[----:B------:R-:W-:-:S13]  /*3f00*/  ISETP.NE.AND P0, PT, R5, R2, PT ;  /* 0x000000020500720c */ /* 0x000fda0003f05270 */
[----:B------:R-:W-:Y:S05]  /*3f10*/  @P0 BRA `(.L_x_24) ;  /* 0x0000000000300947 */ /* 0x000fea0003800000 */
[----:B------:R-:W-:Y:S01]  /*3f20*/  R2UR UR4, R0 ;  /* 0x00000000000472ca */ /* 0x000fe200000e0000 */
[----:B------:R-:W-:Y:S01]  /*3f30*/  VOTEU.ANY UR5, UPT, PT ;  /* 0x0000000000057886 */ /* 0x000fe200038e0100 */
[----:B------:R-:W0:Y:S01]  /*3f40*/  S2R R0, SR_LANEID ;  /* 0x0000000000007919 */ /* 0x000e220000000000 */
[----:B------:R-:W-:-:S10]  /*3f50*/  UFLO.U32 UR5, UR5 ;  /* 0x00000005000572bd */ /* 0x000fd400080e0000 */
[----:B------:R-:W-:-:S06]  /*3f60*/  ULOP3.LUT UR4, URZ, UR4, URZ, 0x33, !UPT ;  /* 0x00000004ff047292 */ /* 0x000fcc000f8e33ff */
[----:B------:R-:W-:-:S04]  /*3f70*/  IMAD.U32 R2, RZ, RZ, UR4 ;  /* 0x00000004ff027e24 */ /* 0x000fc8000f8e00ff */
[----:B------:R-:W1:Y:S02]  /*3f80*/  REDUX UR7, R2 ;  /* 0x00000000020773c4 */ /* 0x000e640000000000 */
[----:B------:R2:W-:Y:S01]  /*3f90*/  UTCATOMSWS.AND URZ, UR4 ;  /* 0x0000000400ff79e3 */ /* 0x0005e20008000000 */
[----:B0-----:R-:W-:Y:S01]  /*3fa0*/  ISETP.EQ.U32.AND P0, PT, R0, UR5, PT ;  /* 0x0000000500007c0c */ /* 0x001fe2000bf02070 */
[----:B-1----:R-:W-:-:S12]  /*3fb0*/  IMAD.U32 R0, RZ, RZ, UR7 ;  /* 0x00000007ff007e24 */ /* 0x002fd8000f8e00ff */
[----:B------:R2:W-:Y:S01]  /*3fc0*/  @P0 ATOMS.AND RZ, [UR6], R0 ;  /* 0x00000000ffff098c */ /* 0x0005e2000a800006 */
[----:B------:R-:W-:Y:S05]  /*3fd0*/  BRA `(.L_x_22) ;  /* 0x0000000000147947 */ /* 0x000fea0003800000 */
.L_x_24:
[----:B------:R-:W-:-:S07]  /*3fe0*/  MOV R2, 0x4000 ;  /* 0x0000400000027802 */ /* 0x000fce0000000f00 */
[----:B------:R-:W-:Y:S05]  /*3ff0*/  CALL.REL.NOINC `($__internal_0_$__cuda_sm10x_tcgen05_guardrail_trap_col_being_dealloced_not_returned_by_alloc) ;  /* 0x0000000000447944 */ /* 0x000fea0003c00000 */
[----:B------:R-:W-:Y:S05]  /*4000*/  BRA `(.L_x_22) ;  /* 0x0000000000087947 */ /* 0x000fea0003800000 */
.L_x_23:
[----:B------:R-:W-:-:S07]  /*4010*/  MOV R2, 0x4030 ;  /* 0x0000403000027802 */ /* 0x000fce0000000f00 */
[----:B------:R-:W-:Y:S05]  /*4020*/  CALL.REL.NOINC `($__internal_2_$__cuda_sm10x_tcgen05_guardrail_trap_unallocated_columns_being_dealloced) ;  /* 0x0000000000507944 */ /* 0x000fea0003c00000 */
.L_x_22:
[----:B------:R-:W-:Y:S01]  /*4030*/  NOP ;  /* 0x0000000000007918 */ /* 0x000fe20000000000 */
[----:B--2---:R-:W-:Y:S05]  /*4040*/  EXIT ;  /* 0x000000000000794d */ /* 0x004fea0003800000 */
.L_x_8:
[----:B------:R-:W1:Y:S02]  /*4050*/  SYNCS.PHASECHK.TRANS64.TRYWAIT P2, [UR10+0xc00], RZ ;  /* 0x000c00ffff0075a7 */ /* 0x000e64000804110a */
[----:B-1----:R-:W-:Y:S05]  /*4060*/  @!P2 BRA `(.L_x_8) ;  /* 0xfffffffc00f8a947 */ /* 0x002fea000383ffff */
[----:B------:R-:W-:Y:S05]  /*4070*/  BRA `(.L_x_7) ;  /* 0xffffffcc00f07947 */ /* 0x000fea000383ffff */
.L_x_17:
[----:B------:R-:W2:Y:S02]  /*4080*/  SYNCS.PHASECHK.TRANS64.TRYWAIT P0, [UR10+0x1410], RZ ;  /* 0x001410ffff0075a7 */ /* 0x000ea4000800110a */
[----:B--2---:R-:W-:Y:S05]  /*4090*/  @!P0 BRA `(.L_x_17) ;  /* 0xfffffffc00f88947 */ /* 0x004fea000383ffff */
[----:B------:R-:W-:Y:S05]  /*40a0*/  BRA `(.L_x_25) ;  /* 0xffffffe000c07947 */ /* 0x000fea000383ffff */
.L_x_18:
[----:B------:R-:W0:Y:S02]  /*40b0*/  SYNCS.PHASECHK.TRANS64.TRYWAIT P0, [UR28], R8 ;  /* 0x00000008ff0075a7 */ /* 0x000e24000800111c */
[----:B0-----:R-:W-:Y:S05]  /*40c0*/  @!P0 BRA `(.L_x_18) ;  /* 0xfffffffc00f88947 */ /* 0x001fea000383ffff */
[----:B------:R-:W-:Y:S05]  /*40d0*/  BRA `(.L_x_26) ;  /* 0xffffffec00487947 */ /* 0x000fea000383ffff */
.L_x_21:
[----:B------:R-:W0:Y:S02]  /*40e0*/  SYNCS.PHASECHK.TRANS64.TRYWAIT P0, [UR28], R3 ;  /* 0x00000003ff0075a7 */ /* 0x000e24000800111c */
[----:B0-----:R-:W-:Y:S05]  /*40f0*/  @!P0 BRA `(.L_x_21) ;  /* 0xfffffffc00f88947 */ /* 0x001fea000383ffff */
[----:B------:R-:W-:Y:S05]  /*4100*/  BRA `(.L_x_27) ;  /* 0xfffffff000907947 */ /* 0x000fea000383ffff */
        .weak           $__internal_0_$__cuda_sm10x_tcgen05_guardrail_trap_col_being_dealloced_not_returned_by_alloc
        .type           $__internal_0_$__cuda_sm10x_tcgen05_guardrail_trap_col_being_dealloced_not_returned_by_alloc,@function
        .size           $__internal_0_$__cuda_sm10x_tcgen05_guardrail_trap_col_being_dealloced_not_returned_by_alloc,($__internal_1_$__cuda_sm10x_tcgen05_guardrail_trap_phase_invalid_during_alloc - $__internal_0_$__cuda_sm10x_tcgen05_guardrail_trap_col_being_dealloced_not_returned_by_alloc)
$__internal_0_$__cuda_sm10x_tcgen05_guardrail_trap_col_being_dealloced_not_returned_by_alloc:
[----:B------:R-:W-:Y:S05]  /*4110*/  BPT.TRAP 0x1 ;  /* 0x000000040000795c */ /* 0x000fea0000300000 */
[----:B------:R-:W-:-:S04]  /*4120*/  IMAD.MOV.U32 R3, RZ, RZ, 0x0 ;  /* 0x00000000ff037424 */ /* 0x000fc800078e00ff */
[----:B------:R-:W-:Y:S05]  /*4130*/  RET.REL.NODEC R2 `(attn_fwd) ;  /* 0xffffffbc02b07950 */ /* 0x000fea0003c3ffff */
        .weak           $__internal_1_$__cuda_sm10x_tcgen05_guardrail_trap_phase_invalid_during_alloc
        .type           $__internal_1_$__cuda_sm10x_tcgen05_guardrail_trap_phase_invalid_during_alloc,@function
        .size           $__internal_1_$__cuda_sm10x_tcgen05_guardrail_trap_phase_invalid_during_alloc,($__internal_2_$__cuda_sm10x_tcgen05_guardrail_trap_unallocated_columns_being_dealloced - $__internal_1_$__cuda_sm10x_tcgen05_guardrail_trap_phase_invalid_during_alloc)
$__internal_1_$__cuda_sm10x_tcgen05_guardrail_trap_phase_invalid_during_alloc:
[----:B------:R-:W-:Y:S05]  /*4140*/  BPT.TRAP 0x1 ;  /* 0x000000040000795c */ /* 0x000fea0000300000 */
[----:B------:R-:W-:-:S04]  /*4150*/  IMAD.MOV.U32 R3, RZ, RZ, 0x0 ;  /* 0x00000000ff037424 */ /* 0x000fc800078e00ff */
[----:B------:R-:W-:Y:S05]  /*4160*/  RET.REL.NODEC R2 `(attn_fwd) ;  /* 0xffffffbc02a47950 */ /* 0x000fea0003c3ffff */
        .weak           $__internal_2_$__cuda_sm10x_tcgen05_guardrail_trap_unallocated_columns_being_dealloced
        .type           $__internal_2_$__cuda_sm10x_tcgen05_guardrail_trap_unallocated_columns_being_dealloced,@function
        .size           $__internal_2_$__cuda_sm10x_tcgen05_guardrail_trap_unallocated_columns_being_dealloced,(.L_x_31 - $__internal_2_$__cuda_sm10x_tcgen05_guardrail_trap_unallocated_columns_being_dealloced)
$__internal_2_$__cuda_sm10x_tcgen05_guardrail_trap_unallocated_columns_being_dealloced:
[----:B------:R-:W-:Y:S05]  /*4170*/  BPT.TRAP 0x1 ;  /* 0x000000040000795c */ /* 0x000fea0000300000 */
[----:B------:R-:W-:-:S04]  /*4180*/  IMAD.MOV.U32 R3, RZ, RZ, 0x0 ;  /* 0x00000000ff037424 */ /* 0x000fc800078e00ff */
[----:B------:R-:W-:Y:S05]  /*4190*/  RET.REL.NODEC R2 `(attn_fwd) ;  /* 0xffffffbc02987950 */ /* 0x000fea0003c3ffff */
.L_x_28:
[----:B------:R-:W-:-:S00]  /*41a0*/  BRA `(.L_x_28) ;  /* 0xfffffffc00fc7947 */ /* 0x000fc0000383ffff */
[----:B------:R-:W-:-:S00]  /*41b0*/  NOP ;  /* 0x0000000000007918 */ /* 0x000fc00000000000 */
        /* <DEDUP_REMOVED lines=12> */
.L_x_31:


//--------------------- .nv.global.init           --------------------------
	.section	.nv.global.init,"aw",@progbits
.nv.global.init:
	.type		_$_str,@object
	.size		_$_str,(.L_3 - _$_str)
_$_str:
        /*0000*/ 	.byte	0x5f, 0x5f, 0x43, 0x55, 0x44, 0x41, 0x5f, 0x46, 0x54, 0x5a, 0x00
.L_3:


//--------------------- .nv.shared.attn_fwd       --------------------------
	.section	.nv.shared.attn_fwd,"aw",@nobits
	.sectionflags	@""
	.align	16
	.zero		1024


//--------------------- .nv.shared.reserved.0     --------------------------
	.section	.nv.shared.reserved.0,"aw",@nobits
	.align	8
	.weak		__nv_reservedSMEM_offset_0_alias
	.size		__nv_reservedSMEM_offset_0_alias, 0, 64
	.other		__nv_reservedSMEM_offset_0_alias,@"STO_CUDA_RESERVED_SHARED STV_DEFAULT"
__nv_reservedSMEM_offset_0_alias:
	.zero		0
.nv.shared.reserved.0:
	.zero		64
	.weak		__nv_reservedSMEM_allocation_phase
	.type		__nv_reservedSMEM_allocation_phase,@object
	.size		__nv_reservedSMEM_allocation_phase,(.L_0 - __nv_reservedSMEM_allocation_phase)
__nv_reservedSMEM_allocation_phase:
	.zero		1
.L_0:
	.zero		7
	.weak		__nv_reservedSMEM_devtool_atexit_pc
	.type		__nv_reservedSMEM_devtool_atexit_pc,@object
	.size		__nv_reservedSMEM_devtool_atexit_pc,(__nv_reservedSMEM_allocation_mask - __nv_reservedSMEM_devtool_atexit_pc)
__nv_reservedSMEM_devtool_atexit_pc:
	.zero		8
	.weak		__nv_reservedSMEM_allocation_mask
	.type		__nv_reservedSMEM_allocation_mask,@object
	.size		__nv_reservedSMEM_allocation_mask,(.L_2 - __nv_reservedSMEM_allocation_mask)
__nv_reservedSMEM_allocation_mask:
	.zero		4
.L_2:


//--------------------- .nv.constant0.attn_fwd    --------------------------
	.section	.nv.constant0.attn_fwd,"a",@progbits
	.sectionflags	@""
	.align	4
.nv.constant0.attn_fwd:
	.zero		1032


//--------------------- SYMBOLS --------------------------

	.type		.nv.reservedSmem.offset0,@object
	.size		.nv.reservedSmem.offset0,0x4
	.type		.nv.reservedSmem.cap,@object
	.size		.nv.reservedSmem.cap,0x4
